//
// Generated by NVIDIA NVVM Compiler
//
// Compiler Build ID: CL-36424714
// Cuda compilation tools, release 13.0, V13.0.88
// Based on NVVM 20.0.0
//

.version 9.0
.target sm_100
.address_size 64

	// .globl	_Z19RGB2GreyscaleKernelPhS_ii
// _ZZ16rgbToRGBA_KernelP6RGBA_tPhiE9sharedRGB has been demoted
// _ZZ16rgbaToRGB_KernelPhP6RGBA_tiE9sharedRGB has been demoted
.extern .shared .align 16 .b8 s_tile[];

.visible .entry _Z19RGB2GreyscaleKernelPhS_ii(
	.param .u64 .ptr .align 1 _Z19RGB2GreyscaleKernelPhS_ii_param_0,
	.param .u64 .ptr .align 1 _Z19RGB2GreyscaleKernelPhS_ii_param_1,
	.param .u32 _Z19RGB2GreyscaleKernelPhS_ii_param_2,
	.param .u32 _Z19RGB2GreyscaleKernelPhS_ii_param_3
)
{
	.reg .pred 	%p<4>;
	.reg .b16 	%rs<15>;
	.reg .b32 	%r<13>;
	.reg .b64 	%rd<9>;

	ld.param.u64 	%rd1, [_Z19RGB2GreyscaleKernelPhS_ii_param_0];
	ld.param.u64 	%rd2, [_Z19RGB2GreyscaleKernelPhS_ii_param_1];
	ld.param.u32 	%r3, [_Z19RGB2GreyscaleKernelPhS_ii_param_2];
	ld.param.u32 	%r4, [_Z19RGB2GreyscaleKernelPhS_ii_param_3];
	mov.u32 	%r5, %ctaid.y;
	mov.u32 	%r6, %ntid.y;
	mov.u32 	%r7, %tid.y;
	mad.lo.s32 	%r1, %r5, %r6, %r7;
	mov.u32 	%r8, %ctaid.x;
	mov.u32 	%r9, %ntid.x;
	mov.u32 	%r10, %tid.x;
	mad.lo.s32 	%r2, %r8, %r9, %r10;
	setp.ge.s32 	%p1, %r1, %r4;
	setp.ge.s32 	%p2, %r2, %r3;
	or.pred  	%p3, %p2, %p1;
	@%p3 bra 	$L__BB0_2;
	cvta.to.global.u64 	%rd3, %rd1;
	cvta.to.global.u64 	%rd4, %rd2;
	mad.lo.s32 	%r11, %r3, %r1, %r2;
	mul.lo.s32 	%r12, %r11, 3;
	cvt.s64.s32 	%rd5, %r12;
	add.s64 	%rd6, %rd3, %rd5;
	ld.global.u8 	%rs1, [%rd6];
	mul.lo.s16 	%rs2, %rs1, 21;
	mul.hi.u16 	%rs3, %rs2, 5243;
	shr.u16 	%rs4, %rs3, 3;
	ld.global.u8 	%rs5, [%rd6+1];
	mul.lo.s16 	%rs6, %rs5, 71;
	mul.hi.u16 	%rs7, %rs6, 5243;
	shr.u16 	%rs8, %rs7, 3;
	add.s16 	%rs9, %rs8, %rs4;
	ld.global.u8 	%rs10, [%rd6+2];
	mul.lo.s16 	%rs11, %rs10, 7;
	mul.hi.u16 	%rs12, %rs11, 1311;
	shr.u16 	%rs13, %rs12, 1;
	add.s16 	%rs14, %rs9, %rs13;
	cvt.s64.s32 	%rd7, %r11;
	add.s64 	%rd8, %rd4, %rd7;
	st.global.u8 	[%rd8], %rs14;
$L__BB0_2:
	ret;

}
	// .globl	_Z16rgbToRGBA_KernelP6RGBA_tPhi
.visible .entry _Z16rgbToRGBA_KernelP6RGBA_tPhi(
	.param .u64 .ptr .align 1 _Z16rgbToRGBA_KernelP6RGBA_tPhi_param_0,
	.param .u64 .ptr .align 1 _Z16rgbToRGBA_KernelP6RGBA_tPhi_param_1,
	.param .u32 _Z16rgbToRGBA_KernelP6RGBA_tPhi_param_2
)
{
	.reg .pred 	%p<3>;
	.reg .b16 	%rs<4>;
	.reg .b32 	%r<15>;
	.reg .b64 	%rd<9>;
	// demoted variable
	.shared .align 1 .b8 _ZZ16rgbToRGBA_KernelP6RGBA_tPhiE9sharedRGB[768];
	ld.param.u64 	%rd1, [_Z16rgbToRGBA_KernelP6RGBA_tPhi_param_0];
	ld.param.u64 	%rd2, [_Z16rgbToRGBA_KernelP6RGBA_tPhi_param_1];
	ld.param.u32 	%r3, [_Z16rgbToRGBA_KernelP6RGBA_tPhi_param_2];
	mov.u32 	%r4, %tid.x;
	mov.u32 	%r5, %ctaid.x;
	mov.u32 	%r6, %ntid.x;
	mad.lo.s32 	%r1, %r5, %r6, %r4;
	setp.ge.s32 	%p1, %r1, %r3;
	mov.u32 	%r7, _ZZ16rgbToRGBA_KernelP6RGBA_tPhiE9sharedRGB;
	mad.lo.s32 	%r2, %r4, 3, %r7;
	@%p1 bra 	$L__BB1_2;
	cvta.to.global.u64 	%rd3, %rd2;
	mul.lo.s32 	%r8, %r1, 3;
	cvt.s64.s32 	%rd4, %r8;
	add.s64 	%rd5, %rd3, %rd4;
	ld.global.u8 	%rs1, [%rd5];
	st.shared.u8 	[%r2], %rs1;
	ld.global.u8 	%rs2, [%rd5+1];
	st.shared.u8 	[%r2+1], %rs2;
	ld.global.u8 	%rs3, [%rd5+2];
	st.shared.u8 	[%r2+2], %rs3;
$L__BB1_2:
	setp.ge.s32 	%p2, %r1, %r3;
	bar.sync 	0;
	@%p2 bra 	$L__BB1_4;
	cvta.to.global.u64 	%rd6, %rd1;
	mul.wide.s32 	%rd7, %r1, 4;
	add.s64 	%rd8, %rd6, %rd7;
	ld.shared.u8 	%r9, [%r2+1];
	ld.shared.u8 	%r10, [%r2];
	prmt.b32 	%r11, %r10, %r9, 0x3340U;
	ld.shared.u8 	%r12, [%r2+2];
	prmt.b32 	%r13, %r12, 65535, 0x3340U;
	prmt.b32 	%r14, %r11, %r13, 0x5410U;
	st.global.u32 	[%rd8], %r14;
$L__BB1_4:
	ret;

}
	// .globl	_Z16rgbaToRGB_KernelPhP6RGBA_ti
.visible .entry _Z16rgbaToRGB_KernelPhP6RGBA_ti(
	.param .u64 .ptr .align 1 _Z16rgbaToRGB_KernelPhP6RGBA_ti_param_0,
	.param .u64 .ptr .align 1 _Z16rgbaToRGB_KernelPhP6RGBA_ti_param_1,
	.param .u32 _Z16rgbaToRGB_KernelPhP6RGBA_ti_param_2
)
{
	.reg .pred 	%p<3>;
	.reg .b32 	%r<15>;
	.reg .b64 	%rd<9>;
	// demoted variable
	.shared .align 4 .b8 _ZZ16rgbaToRGB_KernelPhP6RGBA_tiE9sharedRGB[1024];
	ld.param.u64 	%rd1, [_Z16rgbaToRGB_KernelPhP6RGBA_ti_param_0];
	ld.param.u64 	%rd2, [_Z16rgbaToRGB_KernelPhP6RGBA_ti_param_1];
	ld.param.u32 	%r3, [_Z16rgbaToRGB_KernelPhP6RGBA_ti_param_2];
	mov.u32 	%r4, %tid.x;
	mov.u32 	%r5, %ctaid.x;
	mov.u32 	%r6, %ntid.x;
	mad.lo.s32 	%r1, %r5, %r6, %r4;
	setp.ge.s32 	%p1, %r1, %r3;
	shl.b32 	%r7, %r4, 2;
	mov.u32 	%r8, _ZZ16rgbaToRGB_KernelPhP6RGBA_tiE9sharedRGB;
	add.s32 	%r2, %r8, %r7;
	@%p1 bra 	$L__BB2_2;
	cvta.to.global.u64 	%rd3, %rd2;
	mul.wide.s32 	%rd4, %r1, 4;
	add.s64 	%rd5, %rd3, %rd4;
	ld.global.u32 	%r9, [%rd5];
	st.shared.u32 	[%r2], %r9;
$L__BB2_2:
	setp.ge.s32 	%p2, %r1, %r3;
	bar.sync 	0;
	@%p2 bra 	$L__BB2_4;
	.pragma "used_bytes_mask 7";
	ld.shared.u32 	%r10, [%r2];
	bfe.u32 	%r11, %r10, 0, 8;
	bfe.u32 	%r12, %r10, 8, 8;
	bfe.u32 	%r13, %r10, 16, 8;
	mul.lo.s32 	%r14, %r1, 3;
	cvt.s64.s32 	%rd6, %r14;
	cvta.to.global.u64 	%rd7, %rd1;
	add.s64 	%rd8, %rd7, %rd6;
	st.global.u8 	[%rd8], %r11;
	st.global.u8 	[%rd8+1], %r12;
	st.global.u8 	[%rd8+2], %r13;
$L__BB2_4:
	ret;

}
	// .globl	_Z26bicubicInterpolationKernelPhS_iiiii
.visible .entry _Z26bicubicInterpolationKernelPhS_iiiii(
	.param .u64 .ptr .align 1 _Z26bicubicInterpolationKernelPhS_iiiii_param_0,
	.param .u64 .ptr .align 1 _Z26bicubicInterpolationKernelPhS_iiiii_param_1,
	.param .u32 _Z26bicubicInterpolationKernelPhS_iiiii_param_2,
	.param .u32 _Z26bicubicInterpolationKernelPhS_iiiii_param_3,
	.param .u32 _Z26bicubicInterpolationKernelPhS_iiiii_param_4,
	.param .u32 _Z26bicubicInterpolationKernelPhS_iiiii_param_5,
	.param .u32 _Z26bicubicInterpolationKernelPhS_iiiii_param_6
)
{
	.reg .pred 	%p<80>;
	.reg .b16 	%rs<49>;
	.reg .b32 	%r<108>;
	.reg .b32 	%f<148>;
	.reg .b64 	%rd<41>;
	.reg .b64 	%fd<250>;

	ld.param.u32 	%r1, [_Z26bicubicInterpolationKernelPhS_iiiii_param_2];
	ld.param.u32 	%r5, [_Z26bicubicInterpolationKernelPhS_iiiii_param_3];
	mov.u32 	%r6, %ctaid.y;
	mov.u32 	%r7, %ntid.y;
	mov.u32 	%r8, %tid.y;
	mad.lo.s32 	%r9, %r6, %r7, %r8;
	mov.u32 	%r10, %ctaid.x;
	mov.u32 	%r11, %ntid.x;
	mov.u32 	%r12, %tid.x;
	mad.lo.s32 	%r13, %r10, %r11, %r12;
	setp.ge.s32 	%p1, %r9, %r5;
	setp.ge.s32 	%p2, %r13, %r1;
	or.pred  	%p3, %p2, %p1;
	@%p3 bra 	$L__BB3_2;
	ld.param.u32 	%r107, [_Z26bicubicInterpolationKernelPhS_iiiii_param_6];
	ld.param.u32 	%r106, [_Z26bicubicInterpolationKernelPhS_iiiii_param_5];
	ld.param.u32 	%r105, [_Z26bicubicInterpolationKernelPhS_iiiii_param_4];
	ld.param.u32 	%r104, [_Z26bicubicInterpolationKernelPhS_iiiii_param_2];
	ld.param.u64 	%rd40, [_Z26bicubicInterpolationKernelPhS_iiiii_param_1];
	ld.param.u64 	%rd39, [_Z26bicubicInterpolationKernelPhS_iiiii_param_0];
	cvta.to.global.u64 	%rd3, %rd40;
	cvta.to.global.u64 	%rd4, %rd39;
	mov.u32 	%r14, %ctaid.x;
	mov.u32 	%r15, %ntid.x;
	mov.u32 	%r16, %tid.x;
	mad.lo.s32 	%r17, %r14, %r15, %r16;
	cvt.rn.f64.s32 	%fd1, %r17;
	cvt.rn.f64.s32 	%fd2, %r107;
	div.rn.f64 	%fd3, %fd1, %fd2;
	cvt.rn.f32.f64 	%f1, %fd3;
	mov.u32 	%r18, %ctaid.y;
	mov.u32 	%r19, %ntid.y;
	mov.u32 	%r20, %tid.y;
	mad.lo.s32 	%r21, %r18, %r19, %r20;
	cvt.rn.f64.u32 	%fd4, %r21;
	div.rn.f64 	%fd5, %fd4, %fd2;
	cvt.rn.f32.f64 	%f2, %fd5;
	div.s32 	%r22, %r17, %r107;
	div.s32 	%r23, %r21, %r107;
	cvt.rn.f32.s32 	%f3, %r22;
	sub.f32 	%f4, %f1, %f3;
	cvt.rn.f32.s32 	%f5, %r23;
	sub.f32 	%f6, %f2, %f5;
	add.s32 	%r24, %r105, -1;
	add.s32 	%r25, %r106, -1;
	add.s32 	%r26, %r22, -1;
	setp.gt.s32 	%p4, %r22, %r105;
	selp.b32 	%r27, %r24, %r26, %p4;
	setp.gt.s32 	%p5, %r22, 0;
	selp.b32 	%r28, %r27, 0, %p5;
	add.s32 	%r29, %r23, -1;
	setp.gt.s32 	%p6, %r23, %r106;
	selp.b32 	%r30, %r25, %r29, %p6;
	setp.gt.s32 	%p7, %r23, 0;
	selp.b32 	%r31, %r30, 0, %p7;
	mul.lo.s32 	%r32, %r31, %r105;
	add.s32 	%r33, %r28, %r32;
	mul.lo.s32 	%r34, %r33, 3;
	cvt.s64.s32 	%rd5, %r34;
	add.s64 	%rd6, %rd3, %rd5;
	ld.global.u8 	%rs1, [%rd6];
	cvt.rn.f32.u16 	%f7, %rs1;
	ld.global.u8 	%rs2, [%rd6+1];
	cvt.rn.f32.u16 	%f8, %rs2;
	ld.global.u8 	%rs3, [%rd6+2];
	cvt.rn.f32.u16 	%f9, %rs3;
	setp.lt.s32 	%p8, %r22, 0;
	setp.lt.s32 	%p9, %r22, %r105;
	selp.b32 	%r35, %r22, %r24, %p9;
	selp.b32 	%r36, 0, %r35, %p8;
	add.s32 	%r37, %r36, %r32;
	mul.lo.s32 	%r38, %r37, 3;
	cvt.s64.s32 	%rd7, %r38;
	add.s64 	%rd8, %rd3, %rd7;
	ld.global.u8 	%rs4, [%rd8];
	cvt.rn.f32.u16 	%f10, %rs4;
	ld.global.u8 	%rs5, [%rd8+1];
	cvt.rn.f32.u16 	%f11, %rs5;
	ld.global.u8 	%rs6, [%rd8+2];
	cvt.rn.f32.u16 	%f12, %rs6;
	add.s32 	%r39, %r22, 1;
	setp.lt.s32 	%p10, %r22, -1;
	setp.lt.s32 	%p11, %r39, %r105;
	selp.b32 	%r40, %r39, %r24, %p11;
	selp.b32 	%r41, 0, %r40, %p10;
	add.s32 	%r42, %r41, %r32;
	mul.lo.s32 	%r43, %r42, 3;
	cvt.s64.s32 	%rd9, %r43;
	add.s64 	%rd10, %rd3, %rd9;
	ld.global.u8 	%rs7, [%rd10];
	cvt.rn.f32.u16 	%f13, %rs7;
	ld.global.u8 	%rs8, [%rd10+1];
	cvt.rn.f32.u16 	%f14, %rs8;
	ld.global.u8 	%rs9, [%rd10+2];
	cvt.rn.f32.u16 	%f15, %rs9;
	add.s32 	%r44, %r22, 2;
	setp.lt.s32 	%p12, %r22, -2;
	setp.lt.s32 	%p13, %r44, %r105;
	selp.b32 	%r45, %r44, %r24, %p13;
	selp.b32 	%r46, 0, %r45, %p12;
	add.s32 	%r47, %r46, %r32;
	mul.lo.s32 	%r48, %r47, 3;
	cvt.s64.s32 	%rd11, %r48;
	add.s64 	%rd12, %rd3, %rd11;
	ld.global.u8 	%rs10, [%rd12];
	ld.global.u8 	%rs11, [%rd12+1];
	ld.global.u8 	%rs12, [%rd12+2];
	setp.lt.s32 	%p14, %r23, 0;
	setp.lt.s32 	%p15, %r23, %r106;
	selp.b32 	%r49, %r23, %r25, %p15;
	selp.b32 	%r50, 0, %r49, %p14;
	mul.lo.s32 	%r51, %r50, %r105;
	add.s32 	%r52, %r28, %r51;
	mul.lo.s32 	%r53, %r52, 3;
	cvt.s64.s32 	%rd13, %r53;
	add.s64 	%rd14, %rd3, %rd13;
	ld.global.u8 	%rs13, [%rd14];
	cvt.rn.f32.u16 	%f16, %rs13;
	ld.global.u8 	%rs14, [%rd14+1];
	cvt.rn.f32.u16 	%f17, %rs14;
	ld.global.u8 	%rs15, [%rd14+2];
	cvt.rn.f32.u16 	%f18, %rs15;
	add.s32 	%r54, %r36, %r51;
	mul.lo.s32 	%r55, %r54, 3;
	cvt.s64.s32 	%rd15, %r55;
	add.s64 	%rd16, %rd3, %rd15;
	ld.global.u8 	%rs16, [%rd16];
	cvt.rn.f32.u16 	%f19, %rs16;
	ld.global.u8 	%rs17, [%rd16+1];
	cvt.rn.f32.u16 	%f20, %rs17;
	ld.global.u8 	%rs18, [%rd16+2];
	cvt.rn.f32.u16 	%f21, %rs18;
	add.s32 	%r56, %r41, %r51;
	mul.lo.s32 	%r57, %r56, 3;
	cvt.s64.s32 	%rd17, %r57;
	add.s64 	%rd18, %rd3, %rd17;
	ld.global.u8 	%rs19, [%rd18];
	cvt.rn.f32.u16 	%f22, %rs19;
	ld.global.u8 	%rs20, [%rd18+1];
	cvt.rn.f32.u16 	%f23, %rs20;
	ld.global.u8 	%rs21, [%rd18+2];
	cvt.rn.f32.u16 	%f24, %rs21;
	add.s32 	%r58, %r46, %r51;
	mul.lo.s32 	%r59, %r58, 3;
	cvt.s64.s32 	%rd19, %r59;
	add.s64 	%rd20, %rd3, %rd19;
	ld.global.u8 	%rs22, [%rd20];
	ld.global.u8 	%rs23, [%rd20+1];
	ld.global.u8 	%rs24, [%rd20+2];
	add.s32 	%r60, %r23, 1;
	setp.lt.s32 	%p16, %r23, -1;
	setp.lt.s32 	%p17, %r60, %r106;
	selp.b32 	%r61, %r60, %r25, %p17;
	selp.b32 	%r62, 0, %r61, %p16;
	mul.lo.s32 	%r63, %r62, %r105;
	add.s32 	%r64, %r28, %r63;
	mul.lo.s32 	%r65, %r64, 3;
	cvt.s64.s32 	%rd21, %r65;
	add.s64 	%rd22, %rd3, %rd21;
	ld.global.u8 	%rs25, [%rd22];
	cvt.rn.f32.u16 	%f25, %rs25;
	ld.global.u8 	%rs26, [%rd22+1];
	cvt.rn.f32.u16 	%f26, %rs26;
	ld.global.u8 	%rs27, [%rd22+2];
	cvt.rn.f32.u16 	%f27, %rs27;
	add.s32 	%r66, %r36, %r63;
	mul.lo.s32 	%r67, %r66, 3;
	cvt.s64.s32 	%rd23, %r67;
	add.s64 	%rd24, %rd3, %rd23;
	ld.global.u8 	%rs28, [%rd24];
	cvt.rn.f32.u16 	%f28, %rs28;
	ld.global.u8 	%rs29, [%rd24+1];
	cvt.rn.f32.u16 	%f29, %rs29;
	ld.global.u8 	%rs30, [%rd24+2];
	cvt.rn.f32.u16 	%f30, %rs30;
	add.s32 	%r68, %r41, %r63;
	mul.lo.s32 	%r69, %r68, 3;
	cvt.s64.s32 	%rd25, %r69;
	add.s64 	%rd26, %rd3, %rd25;
	ld.global.u8 	%rs31, [%rd26];
	cvt.rn.f32.u16 	%f31, %rs31;
	ld.global.u8 	%rs32, [%rd26+1];
	cvt.rn.f32.u16 	%f32, %rs32;
	ld.global.u8 	%rs33, [%rd26+2];
	cvt.rn.f32.u16 	%f33, %rs33;
	add.s32 	%r70, %r46, %r63;
	mul.lo.s32 	%r71, %r70, 3;
	cvt.s64.s32 	%rd27, %r71;
	add.s64 	%rd28, %rd3, %rd27;
	ld.global.u8 	%rs34, [%rd28];
	ld.global.u8 	%rs35, [%rd28+1];
	ld.global.u8 	%rs36, [%rd28+2];
	add.s32 	%r72, %r23, 2;
	setp.lt.s32 	%p18, %r23, -2;
	setp.lt.s32 	%p19, %r72, %r106;
	selp.b32 	%r73, %r72, %r25, %p19;
	selp.b32 	%r74, 0, %r73, %p18;
	mul.lo.s32 	%r75, %r74, %r105;
	add.s32 	%r76, %r28, %r75;
	mul.lo.s32 	%r77, %r76, 3;
	cvt.s64.s32 	%rd29, %r77;
	add.s64 	%rd30, %rd3, %rd29;
	ld.global.u8 	%rs37, [%rd30];
	cvt.rn.f32.u16 	%f34, %rs37;
	ld.global.u8 	%rs38, [%rd30+1];
	cvt.rn.f32.u16 	%f35, %rs38;
	ld.global.u8 	%rs39, [%rd30+2];
	cvt.rn.f32.u16 	%f36, %rs39;
	add.s32 	%r78, %r36, %r75;
	mul.lo.s32 	%r79, %r78, 3;
	cvt.s64.s32 	%rd31, %r79;
	add.s64 	%rd32, %rd3, %rd31;
	ld.global.u8 	%rs40, [%rd32];
	cvt.rn.f32.u16 	%f37, %rs40;
	ld.global.u8 	%rs41, [%rd32+1];
	cvt.rn.f32.u16 	%f38, %rs41;
	ld.global.u8 	%rs42, [%rd32+2];
	cvt.rn.f32.u16 	%f39, %rs42;
	add.s32 	%r80, %r41, %r75;
	mul.lo.s32 	%r81, %r80, 3;
	cvt.s64.s32 	%rd33, %r81;
	add.s64 	%rd34, %rd3, %rd33;
	ld.global.u8 	%rs43, [%rd34];
	cvt.rn.f32.u16 	%f40, %rs43;
	ld.global.u8 	%rs44, [%rd34+1];
	cvt.rn.f32.u16 	%f41, %rs44;
	ld.global.u8 	%rs45, [%rd34+2];
	cvt.rn.f32.u16 	%f42, %rs45;
	add.s32 	%r82, %r46, %r75;
	mul.lo.s32 	%r83, %r82, 3;
	cvt.s64.s32 	%rd35, %r83;
	add.s64 	%rd36, %rd3, %rd35;
	ld.global.u8 	%rs46, [%rd36];
	ld.global.u8 	%rs47, [%rd36+1];
	ld.global.u8 	%rs48, [%rd36+2];
	cvt.rn.f64.u16 	%fd6, %rs4;
	cvt.f64.f32 	%fd7, %f4;
	mul.f64 	%fd8, %fd7, 0d3FE0000000000000;
	sub.f32 	%f43, %f13, %f7;
	cvt.f64.f32 	%fd9, %f43;
	cvt.rn.f64.u16 	%fd10, %rs1;
	add.f64 	%fd11, %fd10, %fd10;
	mul.f64 	%fd12, %fd6, 0d4014000000000000;
	sub.f64 	%fd13, %fd11, %fd12;
	cvt.rn.f64.u16 	%fd14, %rs7;
	fma.rn.f64 	%fd15, %fd14, 0d4010000000000000, %fd13;
	cvt.rn.f64.u16 	%fd16, %rs10;
	sub.f64 	%fd17, %fd15, %fd16;
	sub.f32 	%f44, %f10, %f13;
	cvt.f64.f32 	%fd18, %f44;
	fma.rn.f64 	%fd19, %fd18, 0d4008000000000000, %fd16;
	sub.f64 	%fd20, %fd19, %fd10;
	fma.rn.f64 	%fd21, %fd20, %fd7, %fd17;
	fma.rn.f64 	%fd22, %fd21, %fd7, %fd9;
	fma.rn.f64 	%fd23, %fd8, %fd22, %fd6;
	cvt.rn.f32.f64 	%f45, %fd23;
	setp.le.f32 	%p20, %f45, 0f437F0000;
	setp.ge.f32 	%p21, %f45, 0f00000000;
	and.pred  	%p22, %p20, %p21;
	selp.u32 	%r84, 1, 0, %p22;
	cvt.rn.f32.u32 	%f46, %r84;
	setp.gt.f32 	%p23, %f45, 0f437F0000;
	selp.f32 	%f47, 0f437F0000, 0f00000000, %p23;
	fma.rn.f32 	%f48, %f45, %f46, %f47;
	add.f32 	%f49, %f48, 0f00000000;
	cvt.rn.f64.u16 	%fd24, %rs16;
	sub.f32 	%f50, %f22, %f16;
	cvt.f64.f32 	%fd25, %f50;
	cvt.rn.f64.u16 	%fd26, %rs13;
	add.f64 	%fd27, %fd26, %fd26;
	mul.f64 	%fd28, %fd24, 0d4014000000000000;
	sub.f64 	%fd29, %fd27, %fd28;
	cvt.rn.f64.u16 	%fd30, %rs19;
	fma.rn.f64 	%fd31, %fd30, 0d4010000000000000, %fd29;
	cvt.rn.f64.u16 	%fd32, %rs22;
	sub.f64 	%fd33, %fd31, %fd32;
	sub.f32 	%f51, %f19, %f22;
	cvt.f64.f32 	%fd34, %f51;
	fma.rn.f64 	%fd35, %fd34, 0d4008000000000000, %fd32;
	sub.f64 	%fd36, %fd35, %fd26;
	fma.rn.f64 	%fd37, %fd36, %fd7, %fd33;
	fma.rn.f64 	%fd38, %fd37, %fd7, %fd25;
	fma.rn.f64 	%fd39, %fd8, %fd38, %fd24;
	cvt.rn.f32.f64 	%f52, %fd39;
	setp.le.f32 	%p24, %f52, 0f437F0000;
	setp.ge.f32 	%p25, %f52, 0f00000000;
	and.pred  	%p26, %p24, %p25;
	selp.u32 	%r85, 1, 0, %p26;
	cvt.rn.f32.u32 	%f53, %r85;
	setp.gt.f32 	%p27, %f52, 0f437F0000;
	selp.f32 	%f54, 0f437F0000, 0f00000000, %p27;
	fma.rn.f32 	%f55, %f52, %f53, %f54;
	add.f32 	%f56, %f55, 0f00000000;
	cvt.rn.f64.u16 	%fd40, %rs28;
	sub.f32 	%f57, %f31, %f25;
	cvt.f64.f32 	%fd41, %f57;
	cvt.rn.f64.u16 	%fd42, %rs25;
	add.f64 	%fd43, %fd42, %fd42;
	mul.f64 	%fd44, %fd40, 0d4014000000000000;
	sub.f64 	%fd45, %fd43, %fd44;
	cvt.rn.f64.u16 	%fd46, %rs31;
	fma.rn.f64 	%fd47, %fd46, 0d4010000000000000, %fd45;
	cvt.rn.f64.u16 	%fd48, %rs34;
	sub.f64 	%fd49, %fd47, %fd48;
	sub.f32 	%f58, %f28, %f31;
	cvt.f64.f32 	%fd50, %f58;
	fma.rn.f64 	%fd51, %fd50, 0d4008000000000000, %fd48;
	sub.f64 	%fd52, %fd51, %fd42;
	fma.rn.f64 	%fd53, %fd52, %fd7, %fd49;
	fma.rn.f64 	%fd54, %fd53, %fd7, %fd41;
	fma.rn.f64 	%fd55, %fd8, %fd54, %fd40;
	cvt.rn.f32.f64 	%f59, %fd55;
	setp.le.f32 	%p28, %f59, 0f437F0000;
	setp.ge.f32 	%p29, %f59, 0f00000000;
	and.pred  	%p30, %p28, %p29;
	selp.u32 	%r86, 1, 0, %p30;
	cvt.rn.f32.u32 	%f60, %r86;
	setp.gt.f32 	%p31, %f59, 0f437F0000;
	selp.f32 	%f61, 0f437F0000, 0f00000000, %p31;
	fma.rn.f32 	%f62, %f59, %f60, %f61;
	add.f32 	%f63, %f62, 0f00000000;
	cvt.rn.f64.u16 	%fd56, %rs40;
	sub.f32 	%f64, %f40, %f34;
	cvt.f64.f32 	%fd57, %f64;
	cvt.rn.f64.u16 	%fd58, %rs37;
	add.f64 	%fd59, %fd58, %fd58;
	mul.f64 	%fd60, %fd56, 0d4014000000000000;
	sub.f64 	%fd61, %fd59, %fd60;
	cvt.rn.f64.u16 	%fd62, %rs43;
	fma.rn.f64 	%fd63, %fd62, 0d4010000000000000, %fd61;
	cvt.rn.f64.u16 	%fd64, %rs46;
	sub.f64 	%fd65, %fd63, %fd64;
	sub.f32 	%f65, %f37, %f40;
	cvt.f64.f32 	%fd66, %f65;
	fma.rn.f64 	%fd67, %fd66, 0d4008000000000000, %fd64;
	sub.f64 	%fd68, %fd67, %fd58;
	fma.rn.f64 	%fd69, %fd68, %fd7, %fd65;
	fma.rn.f64 	%fd70, %fd69, %fd7, %fd57;
	fma.rn.f64 	%fd71, %fd8, %fd70, %fd56;
	cvt.rn.f32.f64 	%f66, %fd71;
	setp.le.f32 	%p32, %f66, 0f437F0000;
	setp.ge.f32 	%p33, %f66, 0f00000000;
	and.pred  	%p34, %p32, %p33;
	selp.u32 	%r87, 1, 0, %p34;
	cvt.rn.f32.u32 	%f67, %r87;
	setp.gt.f32 	%p35, %f66, 0f437F0000;
	selp.f32 	%f68, 0f437F0000, 0f00000000, %p35;
	fma.rn.f32 	%f69, %f66, %f67, %f68;
	add.f32 	%f70, %f69, 0f00000000;
	cvt.f64.f32 	%fd72, %f56;
	cvt.f64.f32 	%fd73, %f6;
	mul.f64 	%fd74, %fd73, 0d3FE0000000000000;
	sub.f32 	%f71, %f63, %f49;
	cvt.f64.f32 	%fd75, %f71;
	cvt.f64.f32 	%fd76, %f49;
	add.f64 	%fd77, %fd76, %fd76;
	mul.f64 	%fd78, %fd72, 0d4014000000000000;
	sub.f64 	%fd79, %fd77, %fd78;
	cvt.f64.f32 	%fd80, %f63;
	fma.rn.f64 	%fd81, %fd80, 0d4010000000000000, %fd79;
	cvt.f64.f32 	%fd82, %f70;
	sub.f64 	%fd83, %fd81, %fd82;
	sub.f32 	%f72, %f56, %f63;
	cvt.f64.f32 	%fd84, %f72;
	fma.rn.f64 	%fd85, %fd84, 0d4008000000000000, %fd82;
	sub.f64 	%fd86, %fd85, %fd76;
	fma.rn.f64 	%fd87, %fd86, %fd73, %fd83;
	fma.rn.f64 	%fd88, %fd87, %fd73, %fd75;
	fma.rn.f64 	%fd89, %fd74, %fd88, %fd72;
	cvt.rn.f32.f64 	%f73, %fd89;
	setp.le.f32 	%p36, %f73, 0f437F0000;
	setp.ge.f32 	%p37, %f73, 0f00000000;
	and.pred  	%p38, %p36, %p37;
	selp.u32 	%r88, 1, 0, %p38;
	cvt.rn.f32.u32 	%f74, %r88;
	setp.gt.f32 	%p39, %f73, 0f437F0000;
	selp.f32 	%f75, 0f437F0000, 0f00000000, %p39;
	fma.rn.f32 	%f76, %f73, %f74, %f75;
	add.f32 	%f77, %f76, 0f00000000;
	cvt.rn.f64.u16 	%fd90, %rs5;
	sub.f32 	%f78, %f14, %f8;
	cvt.f64.f32 	%fd91, %f78;
	cvt.rn.f64.u16 	%fd92, %rs2;
	add.f64 	%fd93, %fd92, %fd92;
	mul.f64 	%fd94, %fd90, 0d4014000000000000;
	sub.f64 	%fd95, %fd93, %fd94;
	cvt.rn.f64.u16 	%fd96, %rs8;
	fma.rn.f64 	%fd97, %fd96, 0d4010000000000000, %fd95;
	cvt.rn.f64.u16 	%fd98, %rs11;
	sub.f64 	%fd99, %fd97, %fd98;
	sub.f32 	%f79, %f11, %f14;
	cvt.f64.f32 	%fd100, %f79;
	fma.rn.f64 	%fd101, %fd100, 0d4008000000000000, %fd98;
	sub.f64 	%fd102, %fd101, %fd92;
	fma.rn.f64 	%fd103, %fd102, %fd7, %fd99;
	fma.rn.f64 	%fd104, %fd103, %fd7, %fd91;
	fma.rn.f64 	%fd105, %fd8, %fd104, %fd90;
	cvt.rn.f32.f64 	%f80, %fd105;
	setp.le.f32 	%p40, %f80, 0f437F0000;
	setp.ge.f32 	%p41, %f80, 0f00000000;
	and.pred  	%p42, %p40, %p41;
	selp.u32 	%r89, 1, 0, %p42;
	cvt.rn.f32.u32 	%f81, %r89;
	setp.gt.f32 	%p43, %f80, 0f437F0000;
	selp.f32 	%f82, 0f437F0000, 0f00000000, %p43;
	fma.rn.f32 	%f83, %f80, %f81, %f82;
	add.f32 	%f84, %f83, 0f00000000;
	cvt.rn.f64.u16 	%fd106, %rs17;
	sub.f32 	%f85, %f23, %f17;
	cvt.f64.f32 	%fd107, %f85;
	cvt.rn.f64.u16 	%fd108, %rs14;
	add.f64 	%fd109, %fd108, %fd108;
	mul.f64 	%fd110, %fd106, 0d4014000000000000;
	sub.f64 	%fd111, %fd109, %fd110;
	cvt.rn.f64.u16 	%fd112, %rs20;
	fma.rn.f64 	%fd113, %fd112, 0d4010000000000000, %fd111;
	cvt.rn.f64.u16 	%fd114, %rs23;
	sub.f64 	%fd115, %fd113, %fd114;
	sub.f32 	%f86, %f20, %f23;
	cvt.f64.f32 	%fd116, %f86;
	fma.rn.f64 	%fd117, %fd116, 0d4008000000000000, %fd114;
	sub.f64 	%fd118, %fd117, %fd108;
	fma.rn.f64 	%fd119, %fd118, %fd7, %fd115;
	fma.rn.f64 	%fd120, %fd119, %fd7, %fd107;
	fma.rn.f64 	%fd121, %fd8, %fd120, %fd106;
	cvt.rn.f32.f64 	%f87, %fd121;
	setp.le.f32 	%p44, %f87, 0f437F0000;
	setp.ge.f32 	%p45, %f87, 0f00000000;
	and.pred  	%p46, %p44, %p45;
	selp.u32 	%r90, 1, 0, %p46;
	cvt.rn.f32.u32 	%f88, %r90;
	setp.gt.f32 	%p47, %f87, 0f437F0000;
	selp.f32 	%f89, 0f437F0000, 0f00000000, %p47;
	fma.rn.f32 	%f90, %f87, %f88, %f89;
	add.f32 	%f91, %f90, 0f00000000;
	cvt.rn.f64.u16 	%fd122, %rs29;
	sub.f32 	%f92, %f32, %f26;
	cvt.f64.f32 	%fd123, %f92;
	cvt.rn.f64.u16 	%fd124, %rs26;
	add.f64 	%fd125, %fd124, %fd124;
	mul.f64 	%fd126, %fd122, 0d4014000000000000;
	sub.f64 	%fd127, %fd125, %fd126;
	cvt.rn.f64.u16 	%fd128, %rs32;
	fma.rn.f64 	%fd129, %fd128, 0d4010000000000000, %fd127;
	cvt.rn.f64.u16 	%fd130, %rs35;
	sub.f64 	%fd131, %fd129, %fd130;
	sub.f32 	%f93, %f29, %f32;
	cvt.f64.f32 	%fd132, %f93;
	fma.rn.f64 	%fd133, %fd132, 0d4008000000000000, %fd130;
	sub.f64 	%fd134, %fd133, %fd124;
	fma.rn.f64 	%fd135, %fd134, %fd7, %fd131;
	fma.rn.f64 	%fd136, %fd135, %fd7, %fd123;
	fma.rn.f64 	%fd137, %fd8, %fd136, %fd122;
	cvt.rn.f32.f64 	%f94, %fd137;
	setp.le.f32 	%p48, %f94, 0f437F0000;
	setp.ge.f32 	%p49, %f94, 0f00000000;
	and.pred  	%p50, %p48, %p49;
	selp.u32 	%r91, 1, 0, %p50;
	cvt.rn.f32.u32 	%f95, %r91;
	setp.gt.f32 	%p51, %f94, 0f437F0000;
	selp.f32 	%f96, 0f437F0000, 0f00000000, %p51;
	fma.rn.f32 	%f97, %f94, %f95, %f96;
	add.f32 	%f98, %f97, 0f00000000;
	cvt.rn.f64.u16 	%fd138, %rs41;
	sub.f32 	%f99, %f41, %f35;
	cvt.f64.f32 	%fd139, %f99;
	cvt.rn.f64.u16 	%fd140, %rs38;
	add.f64 	%fd141, %fd140, %fd140;
	mul.f64 	%fd142, %fd138, 0d4014000000000000;
	sub.f64 	%fd143, %fd141, %fd142;
	cvt.rn.f64.u16 	%fd144, %rs44;
	fma.rn.f64 	%fd145, %fd144, 0d4010000000000000, %fd143;
	cvt.rn.f64.u16 	%fd146, %rs47;
	sub.f64 	%fd147, %fd145, %fd146;
	sub.f32 	%f100, %f38, %f41;
	cvt.f64.f32 	%fd148, %f100;
	fma.rn.f64 	%fd149, %fd148, 0d4008000000000000, %fd146;
	sub.f64 	%fd150, %fd149, %fd140;
	fma.rn.f64 	%fd151, %fd150, %fd7, %fd147;
	fma.rn.f64 	%fd152, %fd151, %fd7, %fd139;
	fma.rn.f64 	%fd153, %fd8, %fd152, %fd138;
	cvt.rn.f32.f64 	%f101, %fd153;
	setp.le.f32 	%p52, %f101, 0f437F0000;
	setp.ge.f32 	%p53, %f101, 0f00000000;
	and.pred  	%p54, %p52, %p53;
	selp.u32 	%r92, 1, 0, %p54;
	cvt.rn.f32.u32 	%f102, %r92;
	setp.gt.f32 	%p55, %f101, 0f437F0000;
	selp.f32 	%f103, 0f437F0000, 0f00000000, %p55;
	fma.rn.f32 	%f104, %f101, %f102, %f103;
	add.f32 	%f105, %f104, 0f00000000;
	cvt.f64.f32 	%fd154, %f91;
	sub.f32 	%f106, %f98, %f84;
	cvt.f64.f32 	%fd155, %f106;
	cvt.f64.f32 	%fd156, %f84;
	add.f64 	%fd157, %fd156, %fd156;
	mul.f64 	%fd158, %fd154, 0d4014000000000000;
	sub.f64 	%fd159, %fd157, %fd158;
	cvt.f64.f32 	%fd160, %f98;
	fma.rn.f64 	%fd161, %fd160, 0d4010000000000000, %fd159;
	cvt.f64.f32 	%fd162, %f105;
	sub.f64 	%fd163, %fd161, %fd162;
	sub.f32 	%f107, %f91, %f98;
	cvt.f64.f32 	%fd164, %f107;
	fma.rn.f64 	%fd165, %fd164, 0d4008000000000000, %fd162;
	sub.f64 	%fd166, %fd165, %fd156;
	fma.rn.f64 	%fd167, %fd166, %fd73, %fd163;
	fma.rn.f64 	%fd168, %fd167, %fd73, %fd155;
	fma.rn.f64 	%fd169, %fd74, %fd168, %fd154;
	cvt.rn.f32.f64 	%f108, %fd169;
	setp.le.f32 	%p56, %f108, 0f437F0000;
	setp.ge.f32 	%p57, %f108, 0f00000000;
	and.pred  	%p58, %p56, %p57;
	selp.u32 	%r93, 1, 0, %p58;
	cvt.rn.f32.u32 	%f109, %r93;
	setp.gt.f32 	%p59, %f108, 0f437F0000;
	selp.f32 	%f110, 0f437F0000, 0f00000000, %p59;
	fma.rn.f32 	%f111, %f108, %f109, %f110;
	add.f32 	%f112, %f111, 0f00000000;
	cvt.rn.f64.u16 	%fd170, %rs6;
	sub.f32 	%f113, %f15, %f9;
	cvt.f64.f32 	%fd171, %f113;
	cvt.rn.f64.u16 	%fd172, %rs3;
	add.f64 	%fd173, %fd172, %fd172;
	mul.f64 	%fd174, %fd170, 0d4014000000000000;
	sub.f64 	%fd175, %fd173, %fd174;
	cvt.rn.f64.u16 	%fd176, %rs9;
	fma.rn.f64 	%fd177, %fd176, 0d4010000000000000, %fd175;
	cvt.rn.f64.u16 	%fd178, %rs12;
	sub.f64 	%fd179, %fd177, %fd178;
	sub.f32 	%f114, %f12, %f15;
	cvt.f64.f32 	%fd180, %f114;
	fma.rn.f64 	%fd181, %fd180, 0d4008000000000000, %fd178;
	sub.f64 	%fd182, %fd181, %fd172;
	fma.rn.f64 	%fd183, %fd182, %fd7, %fd179;
	fma.rn.f64 	%fd184, %fd183, %fd7, %fd171;
	fma.rn.f64 	%fd185, %fd8, %fd184, %fd170;
	cvt.rn.f32.f64 	%f115, %fd185;
	setp.le.f32 	%p60, %f115, 0f437F0000;
	setp.ge.f32 	%p61, %f115, 0f00000000;
	and.pred  	%p62, %p60, %p61;
	selp.u32 	%r94, 1, 0, %p62;
	cvt.rn.f32.u32 	%f116, %r94;
	setp.gt.f32 	%p63, %f115, 0f437F0000;
	selp.f32 	%f117, 0f437F0000, 0f00000000, %p63;
	fma.rn.f32 	%f118, %f115, %f116, %f117;
	add.f32 	%f119, %f118, 0f00000000;
	cvt.rn.f64.u16 	%fd186, %rs18;
	sub.f32 	%f120, %f24, %f18;
	cvt.f64.f32 	%fd187, %f120;
	cvt.rn.f64.u16 	%fd188, %rs15;
	add.f64 	%fd189, %fd188, %fd188;
	mul.f64 	%fd190, %fd186, 0d4014000000000000;
	sub.f64 	%fd191, %fd189, %fd190;
	cvt.rn.f64.u16 	%fd192, %rs21;
	fma.rn.f64 	%fd193, %fd192, 0d4010000000000000, %fd191;
	cvt.rn.f64.u16 	%fd194, %rs24;
	sub.f64 	%fd195, %fd193, %fd194;
	sub.f32 	%f121, %f21, %f24;
	cvt.f64.f32 	%fd196, %f121;
	fma.rn.f64 	%fd197, %fd196, 0d4008000000000000, %fd194;
	sub.f64 	%fd198, %fd197, %fd188;
	fma.rn.f64 	%fd199, %fd198, %fd7, %fd195;
	fma.rn.f64 	%fd200, %fd199, %fd7, %fd187;
	fma.rn.f64 	%fd201, %fd8, %fd200, %fd186;
	cvt.rn.f32.f64 	%f122, %fd201;
	setp.le.f32 	%p64, %f122, 0f437F0000;
	setp.ge.f32 	%p65, %f122, 0f00000000;
	and.pred  	%p66, %p64, %p65;
	selp.u32 	%r95, 1, 0, %p66;
	cvt.rn.f32.u32 	%f123, %r95;
	setp.gt.f32 	%p67, %f122, 0f437F0000;
	selp.f32 	%f124, 0f437F0000, 0f00000000, %p67;
	fma.rn.f32 	%f125, %f122, %f123, %f124;
	add.f32 	%f126, %f125, 0f00000000;
	cvt.rn.f64.u16 	%fd202, %rs30;
	sub.f32 	%f127, %f33, %f27;
	cvt.f64.f32 	%fd203, %f127;
	cvt.rn.f64.u16 	%fd204, %rs27;
	add.f64 	%fd205, %fd204, %fd204;
	mul.f64 	%fd206, %fd202, 0d4014000000000000;
	sub.f64 	%fd207, %fd205, %fd206;
	cvt.rn.f64.u16 	%fd208, %rs33;
	fma.rn.f64 	%fd209, %fd208, 0d4010000000000000, %fd207;
	cvt.rn.f64.u16 	%fd210, %rs36;
	sub.f64 	%fd211, %fd209, %fd210;
	sub.f32 	%f128, %f30, %f33;
	cvt.f64.f32 	%fd212, %f128;
	fma.rn.f64 	%fd213, %fd212, 0d4008000000000000, %fd210;
	sub.f64 	%fd214, %fd213, %fd204;
	fma.rn.f64 	%fd215, %fd214, %fd7, %fd211;
	fma.rn.f64 	%fd216, %fd215, %fd7, %fd203;
	fma.rn.f64 	%fd217, %fd8, %fd216, %fd202;
	cvt.rn.f32.f64 	%f129, %fd217;
	setp.le.f32 	%p68, %f129, 0f437F0000;
	setp.ge.f32 	%p69, %f129, 0f00000000;
	and.pred  	%p70, %p68, %p69;
	selp.u32 	%r96, 1, 0, %p70;
	cvt.rn.f32.u32 	%f130, %r96;
	setp.gt.f32 	%p71, %f129, 0f437F0000;
	selp.f32 	%f131, 0f437F0000, 0f00000000, %p71;
	fma.rn.f32 	%f132, %f129, %f130, %f131;
	add.f32 	%f133, %f132, 0f00000000;
	cvt.rn.f64.u16 	%fd218, %rs42;
	sub.f32 	%f134, %f42, %f36;
	cvt.f64.f32 	%fd219, %f134;
	cvt.rn.f64.u16 	%fd220, %rs39;
	add.f64 	%fd221, %fd220, %fd220;
	mul.f64 	%fd222, %fd218, 0d4014000000000000;
	sub.f64 	%fd223, %fd221, %fd222;
	cvt.rn.f64.u16 	%fd224, %rs45;
	fma.rn.f64 	%fd225, %fd224, 0d4010000000000000, %fd223;
	cvt.rn.f64.u16 	%fd226, %rs48;
	sub.f64 	%fd227, %fd225, %fd226;
	sub.f32 	%f135, %f39, %f42;
	cvt.f64.f32 	%fd228, %f135;
	fma.rn.f64 	%fd229, %fd228, 0d4008000000000000, %fd226;
	sub.f64 	%fd230, %fd229, %fd220;
	fma.rn.f64 	%fd231, %fd230, %fd7, %fd227;
	fma.rn.f64 	%fd232, %fd231, %fd7, %fd219;
	fma.rn.f64 	%fd233, %fd8, %fd232, %fd218;
	cvt.rn.f32.f64 	%f136, %fd233;
	setp.le.f32 	%p72, %f136, 0f437F0000;
	setp.ge.f32 	%p73, %f136, 0f00000000;
	and.pred  	%p74, %p72, %p73;
	selp.u32 	%r97, 1, 0, %p74;
	cvt.rn.f32.u32 	%f137, %r97;
	setp.gt.f32 	%p75, %f136, 0f437F0000;
	selp.f32 	%f138, 0f437F0000, 0f00000000, %p75;
	fma.rn.f32 	%f139, %f136, %f137, %f138;
	add.f32 	%f140, %f139, 0f00000000;
	cvt.f64.f32 	%fd234, %f126;
	sub.f32 	%f141, %f133, %f119;
	cvt.f64.f32 	%fd235, %f141;
	cvt.f64.f32 	%fd236, %f119;
	add.f64 	%fd237, %fd236, %fd236;
	mul.f64 	%fd238, %fd234, 0d4014000000000000;
	sub.f64 	%fd239, %fd237, %fd238;
	cvt.f64.f32 	%fd240, %f133;
	fma.rn.f64 	%fd241, %fd240, 0d4010000000000000, %fd239;
	cvt.f64.f32 	%fd242, %f140;
	sub.f64 	%fd243, %fd241, %fd242;
	sub.f32 	%f142, %f126, %f133;
	cvt.f64.f32 	%fd244, %f142;
	fma.rn.f64 	%fd245, %fd244, 0d4008000000000000, %fd242;
	sub.f64 	%fd246, %fd245, %fd236;
	fma.rn.f64 	%fd247, %fd246, %fd73, %fd243;
	fma.rn.f64 	%fd248, %fd247, %fd73, %fd235;
	fma.rn.f64 	%fd249, %fd74, %fd248, %fd234;
	cvt.rn.f32.f64 	%f143, %fd249;
	setp.le.f32 	%p76, %f143, 0f437F0000;
	setp.ge.f32 	%p77, %f143, 0f00000000;
	and.pred  	%p78, %p76, %p77;
	selp.u32 	%r98, 1, 0, %p78;
	cvt.rn.f32.u32 	%f144, %r98;
	setp.gt.f32 	%p79, %f143, 0f437F0000;
	selp.f32 	%f145, 0f437F0000, 0f00000000, %p79;
	fma.rn.f32 	%f146, %f143, %f144, %f145;
	add.f32 	%f147, %f146, 0f00000000;
	cvt.rzi.u32.f32 	%r99, %f77;
	mad.lo.s32 	%r100, %r104, %r21, %r17;
	mul.lo.s32 	%r101, %r100, 3;
	cvt.s64.s32 	%rd37, %r101;
	add.s64 	%rd38, %rd4, %rd37;
	st.global.u8 	[%rd38], %r99;
	cvt.rzi.u32.f32 	%r102, %f112;
	st.global.u8 	[%rd38+1], %r102;
	cvt.rzi.u32.f32 	%r103, %f147;
	st.global.u8 	[%rd38+2], %r103;
$L__BB3_2:
	ret;

}
	// .globl	_Z40bicubicInterpolation_GreyCon_Kernel_RGBAP6RGBA_tPhS0_iiiii
.visible .entry _Z40bicubicInterpolation_GreyCon_Kernel_RGBAP6RGBA_tPhS0_iiiii(
	.param .u64 .ptr .align 1 _Z40bicubicInterpolation_GreyCon_Kernel_RGBAP6RGBA_tPhS0_iiiii_param_0,
	.param .u64 .ptr .align 1 _Z40bicubicInterpolation_GreyCon_Kernel_RGBAP6RGBA_tPhS0_iiiii_param_1,
	.param .u64 .ptr .align 1 _Z40bicubicInterpolation_GreyCon_Kernel_RGBAP6RGBA_tPhS0_iiiii_param_2,
	.param .u32 _Z40bicubicInterpolation_GreyCon_Kernel_RGBAP6RGBA_tPhS0_iiiii_param_3,
	.param .u32 _Z40bicubicInterpolation_GreyCon_Kernel_RGBAP6RGBA_tPhS0_iiiii_param_4,
	.param .u32 _Z40bicubicInterpolation_GreyCon_Kernel_RGBAP6RGBA_tPhS0_iiiii_param_5,
	.param .u32 _Z40bicubicInterpolation_GreyCon_Kernel_RGBAP6RGBA_tPhS0_iiiii_param_6,
	.param .u32 _Z40bicubicInterpolation_GreyCon_Kernel_RGBAP6RGBA_tPhS0_iiiii_param_7
)
{
	.reg .pred 	%p<80>;
	.reg .b16 	%rs<103>;
	.reg .b32 	%r<161>;
	.reg .b32 	%f<154>;
	.reg .b64 	%rd<46>;
	.reg .b64 	%fd<250>;

	ld.param.u32 	%r1, [_Z40bicubicInterpolation_GreyCon_Kernel_RGBAP6RGBA_tPhS0_iiiii_param_3];
	ld.param.u32 	%r5, [_Z40bicubicInterpolation_GreyCon_Kernel_RGBAP6RGBA_tPhS0_iiiii_param_4];
	mov.u32 	%r6, %ctaid.y;
	mov.u32 	%r7, %ntid.y;
	mov.u32 	%r8, %tid.y;
	mad.lo.s32 	%r9, %r6, %r7, %r8;
	mov.u32 	%r10, %ctaid.x;
	mov.u32 	%r11, %ntid.x;
	mov.u32 	%r12, %tid.x;
	mad.lo.s32 	%r13, %r10, %r11, %r12;
	setp.ge.s32 	%p1, %r9, %r5;
	setp.ge.s32 	%p2, %r13, %r1;
	or.pred  	%p3, %p2, %p1;
	@%p3 bra 	$L__BB4_2;
	ld.param.u32 	%r160, [_Z40bicubicInterpolation_GreyCon_Kernel_RGBAP6RGBA_tPhS0_iiiii_param_7];
	ld.param.u32 	%r159, [_Z40bicubicInterpolation_GreyCon_Kernel_RGBAP6RGBA_tPhS0_iiiii_param_6];
	ld.param.u32 	%r158, [_Z40bicubicInterpolation_GreyCon_Kernel_RGBAP6RGBA_tPhS0_iiiii_param_5];
	ld.param.u32 	%r157, [_Z40bicubicInterpolation_GreyCon_Kernel_RGBAP6RGBA_tPhS0_iiiii_param_3];
	ld.param.u64 	%rd45, [_Z40bicubicInterpolation_GreyCon_Kernel_RGBAP6RGBA_tPhS0_iiiii_param_2];
	ld.param.u64 	%rd44, [_Z40bicubicInterpolation_GreyCon_Kernel_RGBAP6RGBA_tPhS0_iiiii_param_1];
	ld.param.u64 	%rd43, [_Z40bicubicInterpolation_GreyCon_Kernel_RGBAP6RGBA_tPhS0_iiiii_param_0];
	cvta.to.global.u64 	%rd4, %rd43;
	cvta.to.global.u64 	%rd5, %rd44;
	cvta.to.global.u64 	%rd6, %rd45;
	mov.u32 	%r14, %ctaid.x;
	mov.u32 	%r15, %ntid.x;
	mov.u32 	%r16, %tid.x;
	mad.lo.s32 	%r17, %r14, %r15, %r16;
	cvt.rn.f64.s32 	%fd1, %r17;
	cvt.rn.f64.s32 	%fd2, %r160;
	div.rn.f64 	%fd3, %fd1, %fd2;
	cvt.rn.f32.f64 	%f1, %fd3;
	mov.u32 	%r18, %ctaid.y;
	mov.u32 	%r19, %ntid.y;
	mov.u32 	%r20, %tid.y;
	mad.lo.s32 	%r21, %r18, %r19, %r20;
	cvt.rn.f64.u32 	%fd4, %r21;
	div.rn.f64 	%fd5, %fd4, %fd2;
	cvt.rn.f32.f64 	%f2, %fd5;
	div.s32 	%r22, %r17, %r160;
	div.s32 	%r23, %r21, %r160;
	cvt.rn.f32.s32 	%f3, %r22;
	sub.f32 	%f4, %f1, %f3;
	cvt.rn.f32.s32 	%f5, %r23;
	sub.f32 	%f6, %f2, %f5;
	add.s32 	%r24, %r158, -1;
	add.s32 	%r25, %r159, -1;
	add.s32 	%r26, %r22, -1;
	setp.gt.s32 	%p4, %r22, %r158;
	selp.b32 	%r27, %r24, %r26, %p4;
	setp.gt.s32 	%p5, %r22, 0;
	selp.b32 	%r28, %r27, 0, %p5;
	add.s32 	%r29, %r23, -1;
	setp.gt.s32 	%p6, %r23, %r159;
	selp.b32 	%r30, %r25, %r29, %p6;
	setp.gt.s32 	%p7, %r23, 0;
	selp.b32 	%r31, %r30, 0, %p7;
	mul.lo.s32 	%r32, %r31, %r158;
	add.s32 	%r33, %r28, %r32;
	mul.wide.s32 	%rd7, %r33, 4;
	add.s64 	%rd8, %rd6, %rd7;
	.pragma "used_bytes_mask 7";
	ld.global.u32 	%r34, [%rd8];
	bfe.u32 	%r35, %r34, 0, 8;
	cvt.u16.u32 	%rs1, %r35;
	and.b16  	%rs2, %rs1, 255;
	bfe.u32 	%r36, %r34, 8, 8;
	cvt.u16.u32 	%rs3, %r36;
	and.b16  	%rs4, %rs3, 255;
	bfe.u32 	%r37, %r34, 16, 8;
	cvt.u16.u32 	%rs5, %r37;
	and.b16  	%rs6, %rs5, 255;
	cvt.rn.f32.u16 	%f7, %rs2;
	cvt.rn.f32.u16 	%f8, %rs4;
	cvt.rn.f32.u16 	%f9, %rs6;
	setp.lt.s32 	%p8, %r22, 0;
	setp.lt.s32 	%p9, %r22, %r158;
	selp.b32 	%r38, %r22, %r24, %p9;
	selp.b32 	%r39, 0, %r38, %p8;
	add.s32 	%r40, %r39, %r32;
	mul.wide.s32 	%rd9, %r40, 4;
	add.s64 	%rd10, %rd6, %rd9;
	.pragma "used_bytes_mask 7";
	ld.global.u32 	%r41, [%rd10];
	bfe.u32 	%r42, %r41, 0, 8;
	cvt.u16.u32 	%rs7, %r42;
	and.b16  	%rs8, %rs7, 255;
	bfe.u32 	%r43, %r41, 8, 8;
	cvt.u16.u32 	%rs9, %r43;
	and.b16  	%rs10, %rs9, 255;
	bfe.u32 	%r44, %r41, 16, 8;
	cvt.u16.u32 	%rs11, %r44;
	and.b16  	%rs12, %rs11, 255;
	cvt.rn.f32.u16 	%f10, %rs8;
	cvt.rn.f32.u16 	%f11, %rs10;
	cvt.rn.f32.u16 	%f12, %rs12;
	add.s32 	%r45, %r22, 1;
	setp.lt.s32 	%p10, %r22, -1;
	setp.lt.s32 	%p11, %r45, %r158;
	selp.b32 	%r46, %r45, %r24, %p11;
	selp.b32 	%r47, 0, %r46, %p10;
	add.s32 	%r48, %r47, %r32;
	mul.wide.s32 	%rd11, %r48, 4;
	add.s64 	%rd12, %rd6, %rd11;
	.pragma "used_bytes_mask 7";
	ld.global.u32 	%r49, [%rd12];
	bfe.u32 	%r50, %r49, 0, 8;
	cvt.u16.u32 	%rs13, %r50;
	and.b16  	%rs14, %rs13, 255;
	bfe.u32 	%r51, %r49, 8, 8;
	cvt.u16.u32 	%rs15, %r51;
	and.b16  	%rs16, %rs15, 255;
	bfe.u32 	%r52, %r49, 16, 8;
	cvt.u16.u32 	%rs17, %r52;
	and.b16  	%rs18, %rs17, 255;
	cvt.rn.f32.u16 	%f13, %rs14;
	cvt.rn.f32.u16 	%f14, %rs16;
	cvt.rn.f32.u16 	%f15, %rs18;
	add.s32 	%r53, %r22, 2;
	setp.lt.s32 	%p12, %r22, -2;
	setp.lt.s32 	%p13, %r53, %r158;
	selp.b32 	%r54, %r53, %r24, %p13;
	selp.b32 	%r55, 0, %r54, %p12;
	add.s32 	%r56, %r55, %r32;
	mul.wide.s32 	%rd13, %r56, 4;
	add.s64 	%rd14, %rd6, %rd13;
	.pragma "used_bytes_mask 7";
	ld.global.u32 	%r57, [%rd14];
	bfe.u32 	%r58, %r57, 0, 8;
	cvt.u16.u32 	%rs19, %r58;
	and.b16  	%rs20, %rs19, 255;
	bfe.u32 	%r59, %r57, 8, 8;
	cvt.u16.u32 	%rs21, %r59;
	and.b16  	%rs22, %rs21, 255;
	bfe.u32 	%r60, %r57, 16, 8;
	cvt.u16.u32 	%rs23, %r60;
	and.b16  	%rs24, %rs23, 255;
	setp.lt.s32 	%p14, %r23, 0;
	setp.lt.s32 	%p15, %r23, %r159;
	selp.b32 	%r61, %r23, %r25, %p15;
	selp.b32 	%r62, 0, %r61, %p14;
	mul.lo.s32 	%r63, %r62, %r158;
	add.s32 	%r64, %r28, %r63;
	mul.wide.s32 	%rd15, %r64, 4;
	add.s64 	%rd16, %rd6, %rd15;
	.pragma "used_bytes_mask 7";
	ld.global.u32 	%r65, [%rd16];
	bfe.u32 	%r66, %r65, 0, 8;
	cvt.u16.u32 	%rs25, %r66;
	and.b16  	%rs26, %rs25, 255;
	bfe.u32 	%r67, %r65, 8, 8;
	cvt.u16.u32 	%rs27, %r67;
	and.b16  	%rs28, %rs27, 255;
	bfe.u32 	%r68, %r65, 16, 8;
	cvt.u16.u32 	%rs29, %r68;
	and.b16  	%rs30, %rs29, 255;
	cvt.rn.f32.u16 	%f16, %rs26;
	cvt.rn.f32.u16 	%f17, %rs28;
	cvt.rn.f32.u16 	%f18, %rs30;
	add.s32 	%r69, %r39, %r63;
	mul.wide.s32 	%rd17, %r69, 4;
	add.s64 	%rd18, %rd6, %rd17;
	.pragma "used_bytes_mask 7";
	ld.global.u32 	%r70, [%rd18];
	bfe.u32 	%r71, %r70, 0, 8;
	cvt.u16.u32 	%rs31, %r71;
	and.b16  	%rs32, %rs31, 255;
	bfe.u32 	%r72, %r70, 8, 8;
	cvt.u16.u32 	%rs33, %r72;
	and.b16  	%rs34, %rs33, 255;
	bfe.u32 	%r73, %r70, 16, 8;
	cvt.u16.u32 	%rs35, %r73;
	and.b16  	%rs36, %rs35, 255;
	cvt.rn.f32.u16 	%f19, %rs32;
	cvt.rn.f32.u16 	%f20, %rs34;
	cvt.rn.f32.u16 	%f21, %rs36;
	add.s32 	%r74, %r47, %r63;
	mul.wide.s32 	%rd19, %r74, 4;
	add.s64 	%rd20, %rd6, %rd19;
	.pragma "used_bytes_mask 7";
	ld.global.u32 	%r75, [%rd20];
	bfe.u32 	%r76, %r75, 0, 8;
	cvt.u16.u32 	%rs37, %r76;
	and.b16  	%rs38, %rs37, 255;
	bfe.u32 	%r77, %r75, 8, 8;
	cvt.u16.u32 	%rs39, %r77;
	and.b16  	%rs40, %rs39, 255;
	bfe.u32 	%r78, %r75, 16, 8;
	cvt.u16.u32 	%rs41, %r78;
	and.b16  	%rs42, %rs41, 255;
	cvt.rn.f32.u16 	%f22, %rs38;
	cvt.rn.f32.u16 	%f23, %rs40;
	cvt.rn.f32.u16 	%f24, %rs42;
	add.s32 	%r79, %r55, %r63;
	mul.wide.s32 	%rd21, %r79, 4;
	add.s64 	%rd22, %rd6, %rd21;
	.pragma "used_bytes_mask 7";
	ld.global.u32 	%r80, [%rd22];
	bfe.u32 	%r81, %r80, 0, 8;
	cvt.u16.u32 	%rs43, %r81;
	and.b16  	%rs44, %rs43, 255;
	bfe.u32 	%r82, %r80, 8, 8;
	cvt.u16.u32 	%rs45, %r82;
	and.b16  	%rs46, %rs45, 255;
	bfe.u32 	%r83, %r80, 16, 8;
	cvt.u16.u32 	%rs47, %r83;
	and.b16  	%rs48, %rs47, 255;
	add.s32 	%r84, %r23, 1;
	setp.lt.s32 	%p16, %r23, -1;
	setp.lt.s32 	%p17, %r84, %r159;
	selp.b32 	%r85, %r84, %r25, %p17;
	selp.b32 	%r86, 0, %r85, %p16;
	mul.lo.s32 	%r87, %r86, %r158;
	add.s32 	%r88, %r28, %r87;
	mul.wide.s32 	%rd23, %r88, 4;
	add.s64 	%rd24, %rd6, %rd23;
	.pragma "used_bytes_mask 7";
	ld.global.u32 	%r89, [%rd24];
	bfe.u32 	%r90, %r89, 0, 8;
	cvt.u16.u32 	%rs49, %r90;
	and.b16  	%rs50, %rs49, 255;
	bfe.u32 	%r91, %r89, 8, 8;
	cvt.u16.u32 	%rs51, %r91;
	and.b16  	%rs52, %rs51, 255;
	bfe.u32 	%r92, %r89, 16, 8;
	cvt.u16.u32 	%rs53, %r92;
	and.b16  	%rs54, %rs53, 255;
	cvt.rn.f32.u16 	%f25, %rs50;
	cvt.rn.f32.u16 	%f26, %rs52;
	cvt.rn.f32.u16 	%f27, %rs54;
	add.s32 	%r93, %r39, %r87;
	mul.wide.s32 	%rd25, %r93, 4;
	add.s64 	%rd26, %rd6, %rd25;
	.pragma "used_bytes_mask 7";
	ld.global.u32 	%r94, [%rd26];
	bfe.u32 	%r95, %r94, 0, 8;
	cvt.u16.u32 	%rs55, %r95;
	and.b16  	%rs56, %rs55, 255;
	bfe.u32 	%r96, %r94, 8, 8;
	cvt.u16.u32 	%rs57, %r96;
	and.b16  	%rs58, %rs57, 255;
	bfe.u32 	%r97, %r94, 16, 8;
	cvt.u16.u32 	%rs59, %r97;
	and.b16  	%rs60, %rs59, 255;
	cvt.rn.f32.u16 	%f28, %rs56;
	cvt.rn.f32.u16 	%f29, %rs58;
	cvt.rn.f32.u16 	%f30, %rs60;
	add.s32 	%r98, %r47, %r87;
	mul.wide.s32 	%rd27, %r98, 4;
	add.s64 	%rd28, %rd6, %rd27;
	.pragma "used_bytes_mask 7";
	ld.global.u32 	%r99, [%rd28];
	bfe.u32 	%r100, %r99, 0, 8;
	cvt.u16.u32 	%rs61, %r100;
	and.b16  	%rs62, %rs61, 255;
	bfe.u32 	%r101, %r99, 8, 8;
	cvt.u16.u32 	%rs63, %r101;
	and.b16  	%rs64, %rs63, 255;
	bfe.u32 	%r102, %r99, 16, 8;
	cvt.u16.u32 	%rs65, %r102;
	and.b16  	%rs66, %rs65, 255;
	cvt.rn.f32.u16 	%f31, %rs62;
	cvt.rn.f32.u16 	%f32, %rs64;
	cvt.rn.f32.u16 	%f33, %rs66;
	add.s32 	%r103, %r55, %r87;
	mul.wide.s32 	%rd29, %r103, 4;
	add.s64 	%rd30, %rd6, %rd29;
	.pragma "used_bytes_mask 7";
	ld.global.u32 	%r104, [%rd30];
	bfe.u32 	%r105, %r104, 0, 8;
	cvt.u16.u32 	%rs67, %r105;
	and.b16  	%rs68, %rs67, 255;
	bfe.u32 	%r106, %r104, 8, 8;
	cvt.u16.u32 	%rs69, %r106;
	and.b16  	%rs70, %rs69, 255;
	bfe.u32 	%r107, %r104, 16, 8;
	cvt.u16.u32 	%rs71, %r107;
	and.b16  	%rs72, %rs71, 255;
	add.s32 	%r108, %r23, 2;
	setp.lt.s32 	%p18, %r23, -2;
	setp.lt.s32 	%p19, %r108, %r159;
	selp.b32 	%r109, %r108, %r25, %p19;
	selp.b32 	%r110, 0, %r109, %p18;
	mul.lo.s32 	%r111, %r110, %r158;
	add.s32 	%r112, %r28, %r111;
	mul.wide.s32 	%rd31, %r112, 4;
	add.s64 	%rd32, %rd6, %rd31;
	.pragma "used_bytes_mask 7";
	ld.global.u32 	%r113, [%rd32];
	bfe.u32 	%r114, %r113, 0, 8;
	cvt.u16.u32 	%rs73, %r114;
	and.b16  	%rs74, %rs73, 255;
	bfe.u32 	%r115, %r113, 8, 8;
	cvt.u16.u32 	%rs75, %r115;
	and.b16  	%rs76, %rs75, 255;
	bfe.u32 	%r116, %r113, 16, 8;
	cvt.u16.u32 	%rs77, %r116;
	and.b16  	%rs78, %rs77, 255;
	cvt.rn.f32.u16 	%f34, %rs74;
	cvt.rn.f32.u16 	%f35, %rs76;
	cvt.rn.f32.u16 	%f36, %rs78;
	add.s32 	%r117, %r39, %r111;
	mul.wide.s32 	%rd33, %r117, 4;
	add.s64 	%rd34, %rd6, %rd33;
	.pragma "used_bytes_mask 7";
	ld.global.u32 	%r118, [%rd34];
	bfe.u32 	%r119, %r118, 0, 8;
	cvt.u16.u32 	%rs79, %r119;
	and.b16  	%rs80, %rs79, 255;
	bfe.u32 	%r120, %r118, 8, 8;
	cvt.u16.u32 	%rs81, %r120;
	and.b16  	%rs82, %rs81, 255;
	bfe.u32 	%r121, %r118, 16, 8;
	cvt.u16.u32 	%rs83, %r121;
	and.b16  	%rs84, %rs83, 255;
	cvt.rn.f32.u16 	%f37, %rs80;
	cvt.rn.f32.u16 	%f38, %rs82;
	cvt.rn.f32.u16 	%f39, %rs84;
	add.s32 	%r122, %r47, %r111;
	mul.wide.s32 	%rd35, %r122, 4;
	add.s64 	%rd36, %rd6, %rd35;
	.pragma "used_bytes_mask 7";
	ld.global.u32 	%r123, [%rd36];
	bfe.u32 	%r124, %r123, 0, 8;
	cvt.u16.u32 	%rs85, %r124;
	and.b16  	%rs86, %rs85, 255;
	bfe.u32 	%r125, %r123, 8, 8;
	cvt.u16.u32 	%rs87, %r125;
	and.b16  	%rs88, %rs87, 255;
	bfe.u32 	%r126, %r123, 16, 8;
	cvt.u16.u32 	%rs89, %r126;
	and.b16  	%rs90, %rs89, 255;
	cvt.rn.f32.u16 	%f40, %rs86;
	cvt.rn.f32.u16 	%f41, %rs88;
	cvt.rn.f32.u16 	%f42, %rs90;
	add.s32 	%r127, %r55, %r111;
	mul.wide.s32 	%rd37, %r127, 4;
	add.s64 	%rd38, %rd6, %rd37;
	ld.global.u32 	%r128, [%rd38];
	bfe.u32 	%r129, %r128, 0, 8;
	cvt.u16.u32 	%rs91, %r129;
	and.b16  	%rs92, %rs91, 255;
	bfe.u32 	%r130, %r128, 8, 8;
	cvt.u16.u32 	%rs93, %r130;
	and.b16  	%rs94, %rs93, 255;
	bfe.u32 	%r131, %r128, 16, 8;
	cvt.u16.u32 	%rs95, %r131;
	and.b16  	%rs96, %rs95, 255;
	cvt.rn.f64.u16 	%fd6, %rs8;
	cvt.f64.f32 	%fd7, %f4;
	mul.f64 	%fd8, %fd7, 0d3FE0000000000000;
	sub.f32 	%f43, %f13, %f7;
	cvt.f64.f32 	%fd9, %f43;
	cvt.rn.f64.u16 	%fd10, %rs2;
	add.f64 	%fd11, %fd10, %fd10;
	mul.f64 	%fd12, %fd6, 0d4014000000000000;
	sub.f64 	%fd13, %fd11, %fd12;
	cvt.rn.f64.u16 	%fd14, %rs14;
	fma.rn.f64 	%fd15, %fd14, 0d4010000000000000, %fd13;
	cvt.rn.f64.u16 	%fd16, %rs20;
	sub.f64 	%fd17, %fd15, %fd16;
	sub.f32 	%f44, %f10, %f13;
	cvt.f64.f32 	%fd18, %f44;
	fma.rn.f64 	%fd19, %fd18, 0d4008000000000000, %fd16;
	sub.f64 	%fd20, %fd19, %fd10;
	fma.rn.f64 	%fd21, %fd20, %fd7, %fd17;
	fma.rn.f64 	%fd22, %fd21, %fd7, %fd9;
	fma.rn.f64 	%fd23, %fd8, %fd22, %fd6;
	cvt.rn.f32.f64 	%f45, %fd23;
	setp.le.f32 	%p20, %f45, 0f437F0000;
	setp.ge.f32 	%p21, %f45, 0f00000000;
	and.pred  	%p22, %p20, %p21;
	selp.u32 	%r132, 1, 0, %p22;
	cvt.rn.f32.u32 	%f46, %r132;
	setp.gt.f32 	%p23, %f45, 0f437F0000;
	selp.f32 	%f47, 0f437F0000, 0f00000000, %p23;
	fma.rn.f32 	%f48, %f45, %f46, %f47;
	add.f32 	%f49, %f48, 0f00000000;
	cvt.rn.f64.u16 	%fd24, %rs32;
	sub.f32 	%f50, %f22, %f16;
	cvt.f64.f32 	%fd25, %f50;
	cvt.rn.f64.u16 	%fd26, %rs26;
	add.f64 	%fd27, %fd26, %fd26;
	mul.f64 	%fd28, %fd24, 0d4014000000000000;
	sub.f64 	%fd29, %fd27, %fd28;
	cvt.rn.f64.u16 	%fd30, %rs38;
	fma.rn.f64 	%fd31, %fd30, 0d4010000000000000, %fd29;
	cvt.rn.f64.u16 	%fd32, %rs44;
	sub.f64 	%fd33, %fd31, %fd32;
	sub.f32 	%f51, %f19, %f22;
	cvt.f64.f32 	%fd34, %f51;
	fma.rn.f64 	%fd35, %fd34, 0d4008000000000000, %fd32;
	sub.f64 	%fd36, %fd35, %fd26;
	fma.rn.f64 	%fd37, %fd36, %fd7, %fd33;
	fma.rn.f64 	%fd38, %fd37, %fd7, %fd25;
	fma.rn.f64 	%fd39, %fd8, %fd38, %fd24;
	cvt.rn.f32.f64 	%f52, %fd39;
	setp.le.f32 	%p24, %f52, 0f437F0000;
	setp.ge.f32 	%p25, %f52, 0f00000000;
	and.pred  	%p26, %p24, %p25;
	selp.u32 	%r133, 1, 0, %p26;
	cvt.rn.f32.u32 	%f53, %r133;
	setp.gt.f32 	%p27, %f52, 0f437F0000;
	selp.f32 	%f54, 0f437F0000, 0f00000000, %p27;
	fma.rn.f32 	%f55, %f52, %f53, %f54;
	add.f32 	%f56, %f55, 0f00000000;
	cvt.rn.f64.u16 	%fd40, %rs56;
	sub.f32 	%f57, %f31, %f25;
	cvt.f64.f32 	%fd41, %f57;
	cvt.rn.f64.u16 	%fd42, %rs50;
	add.f64 	%fd43, %fd42, %fd42;
	mul.f64 	%fd44, %fd40, 0d4014000000000000;
	sub.f64 	%fd45, %fd43, %fd44;
	cvt.rn.f64.u16 	%fd46, %rs62;
	fma.rn.f64 	%fd47, %fd46, 0d4010000000000000, %fd45;
	cvt.rn.f64.u16 	%fd48, %rs68;
	sub.f64 	%fd49, %fd47, %fd48;
	sub.f32 	%f58, %f28, %f31;
	cvt.f64.f32 	%fd50, %f58;
	fma.rn.f64 	%fd51, %fd50, 0d4008000000000000, %fd48;
	sub.f64 	%fd52, %fd51, %fd42;
	fma.rn.f64 	%fd53, %fd52, %fd7, %fd49;
	fma.rn.f64 	%fd54, %fd53, %fd7, %fd41;
	fma.rn.f64 	%fd55, %fd8, %fd54, %fd40;
	cvt.rn.f32.f64 	%f59, %fd55;
	setp.le.f32 	%p28, %f59, 0f437F0000;
	setp.ge.f32 	%p29, %f59, 0f00000000;
	and.pred  	%p30, %p28, %p29;
	selp.u32 	%r134, 1, 0, %p30;
	cvt.rn.f32.u32 	%f60, %r134;
	setp.gt.f32 	%p31, %f59, 0f437F0000;
	selp.f32 	%f61, 0f437F0000, 0f00000000, %p31;
	fma.rn.f32 	%f62, %f59, %f60, %f61;
	add.f32 	%f63, %f62, 0f00000000;
	cvt.rn.f64.u16 	%fd56, %rs80;
	sub.f32 	%f64, %f40, %f34;
	cvt.f64.f32 	%fd57, %f64;
	cvt.rn.f64.u16 	%fd58, %rs74;
	add.f64 	%fd59, %fd58, %fd58;
	mul.f64 	%fd60, %fd56, 0d4014000000000000;
	sub.f64 	%fd61, %fd59, %fd60;
	cvt.rn.f64.u16 	%fd62, %rs86;
	fma.rn.f64 	%fd63, %fd62, 0d4010000000000000, %fd61;
	cvt.rn.f64.u16 	%fd64, %rs92;
	sub.f64 	%fd65, %fd63, %fd64;
	sub.f32 	%f65, %f37, %f40;
	cvt.f64.f32 	%fd66, %f65;
	fma.rn.f64 	%fd67, %fd66, 0d4008000000000000, %fd64;
	sub.f64 	%fd68, %fd67, %fd58;
	fma.rn.f64 	%fd69, %fd68, %fd7, %fd65;
	fma.rn.f64 	%fd70, %fd69, %fd7, %fd57;
	fma.rn.f64 	%fd71, %fd8, %fd70, %fd56;
	cvt.rn.f32.f64 	%f66, %fd71;
	setp.le.f32 	%p32, %f66, 0f437F0000;
	setp.ge.f32 	%p33, %f66, 0f00000000;
	and.pred  	%p34, %p32, %p33;
	selp.u32 	%r135, 1, 0, %p34;
	cvt.rn.f32.u32 	%f67, %r135;
	setp.gt.f32 	%p35, %f66, 0f437F0000;
	selp.f32 	%f68, 0f437F0000, 0f00000000, %p35;
	fma.rn.f32 	%f69, %f66, %f67, %f68;
	add.f32 	%f70, %f69, 0f00000000;
	cvt.f64.f32 	%fd72, %f56;
	cvt.f64.f32 	%fd73, %f6;
	mul.f64 	%fd74, %fd73, 0d3FE0000000000000;
	sub.f32 	%f71, %f63, %f49;
	cvt.f64.f32 	%fd75, %f71;
	cvt.f64.f32 	%fd76, %f49;
	add.f64 	%fd77, %fd76, %fd76;
	mul.f64 	%fd78, %fd72, 0d4014000000000000;
	sub.f64 	%fd79, %fd77, %fd78;
	cvt.f64.f32 	%fd80, %f63;
	fma.rn.f64 	%fd81, %fd80, 0d4010000000000000, %fd79;
	cvt.f64.f32 	%fd82, %f70;
	sub.f64 	%fd83, %fd81, %fd82;
	sub.f32 	%f72, %f56, %f63;
	cvt.f64.f32 	%fd84, %f72;
	fma.rn.f64 	%fd85, %fd84, 0d4008000000000000, %fd82;
	sub.f64 	%fd86, %fd85, %fd76;
	fma.rn.f64 	%fd87, %fd86, %fd73, %fd83;
	fma.rn.f64 	%fd88, %fd87, %fd73, %fd75;
	fma.rn.f64 	%fd89, %fd74, %fd88, %fd72;
	cvt.rn.f32.f64 	%f73, %fd89;
	setp.le.f32 	%p36, %f73, 0f437F0000;
	setp.ge.f32 	%p37, %f73, 0f00000000;
	and.pred  	%p38, %p36, %p37;
	selp.u32 	%r136, 1, 0, %p38;
	cvt.rn.f32.u32 	%f74, %r136;
	setp.gt.f32 	%p39, %f73, 0f437F0000;
	selp.f32 	%f75, 0f437F0000, 0f00000000, %p39;
	fma.rn.f32 	%f76, %f73, %f74, %f75;
	add.f32 	%f77, %f76, 0f00000000;
	cvt.rzi.u32.f32 	%r137, %f77;
	cvt.u16.u32 	%rs97, %r137;
	and.b16  	%rs98, %rs97, 255;
	cvt.rn.f64.u16 	%fd90, %rs10;
	sub.f32 	%f78, %f14, %f8;
	cvt.f64.f32 	%fd91, %f78;
	cvt.rn.f64.u16 	%fd92, %rs4;
	add.f64 	%fd93, %fd92, %fd92;
	mul.f64 	%fd94, %fd90, 0d4014000000000000;
	sub.f64 	%fd95, %fd93, %fd94;
	cvt.rn.f64.u16 	%fd96, %rs16;
	fma.rn.f64 	%fd97, %fd96, 0d4010000000000000, %fd95;
	cvt.rn.f64.u16 	%fd98, %rs22;
	sub.f64 	%fd99, %fd97, %fd98;
	sub.f32 	%f79, %f11, %f14;
	cvt.f64.f32 	%fd100, %f79;
	fma.rn.f64 	%fd101, %fd100, 0d4008000000000000, %fd98;
	sub.f64 	%fd102, %fd101, %fd92;
	fma.rn.f64 	%fd103, %fd102, %fd7, %fd99;
	fma.rn.f64 	%fd104, %fd103, %fd7, %fd91;
	fma.rn.f64 	%fd105, %fd8, %fd104, %fd90;
	cvt.rn.f32.f64 	%f80, %fd105;
	setp.le.f32 	%p40, %f80, 0f437F0000;
	setp.ge.f32 	%p41, %f80, 0f00000000;
	and.pred  	%p42, %p40, %p41;
	selp.u32 	%r138, 1, 0, %p42;
	cvt.rn.f32.u32 	%f81, %r138;
	setp.gt.f32 	%p43, %f80, 0f437F0000;
	selp.f32 	%f82, 0f437F0000, 0f00000000, %p43;
	fma.rn.f32 	%f83, %f80, %f81, %f82;
	add.f32 	%f84, %f83, 0f00000000;
	cvt.rn.f64.u16 	%fd106, %rs34;
	sub.f32 	%f85, %f23, %f17;
	cvt.f64.f32 	%fd107, %f85;
	cvt.rn.f64.u16 	%fd108, %rs28;
	add.f64 	%fd109, %fd108, %fd108;
	mul.f64 	%fd110, %fd106, 0d4014000000000000;
	sub.f64 	%fd111, %fd109, %fd110;
	cvt.rn.f64.u16 	%fd112, %rs40;
	fma.rn.f64 	%fd113, %fd112, 0d4010000000000000, %fd111;
	cvt.rn.f64.u16 	%fd114, %rs46;
	sub.f64 	%fd115, %fd113, %fd114;
	sub.f32 	%f86, %f20, %f23;
	cvt.f64.f32 	%fd116, %f86;
	fma.rn.f64 	%fd117, %fd116, 0d4008000000000000, %fd114;
	sub.f64 	%fd118, %fd117, %fd108;
	fma.rn.f64 	%fd119, %fd118, %fd7, %fd115;
	fma.rn.f64 	%fd120, %fd119, %fd7, %fd107;
	fma.rn.f64 	%fd121, %fd8, %fd120, %fd106;
	cvt.rn.f32.f64 	%f87, %fd121;
	setp.le.f32 	%p44, %f87, 0f437F0000;
	setp.ge.f32 	%p45, %f87, 0f00000000;
	and.pred  	%p46, %p44, %p45;
	selp.u32 	%r139, 1, 0, %p46;
	cvt.rn.f32.u32 	%f88, %r139;
	setp.gt.f32 	%p47, %f87, 0f437F0000;
	selp.f32 	%f89, 0f437F0000, 0f00000000, %p47;
	fma.rn.f32 	%f90, %f87, %f88, %f89;
	add.f32 	%f91, %f90, 0f00000000;
	cvt.rn.f64.u16 	%fd122, %rs58;
	sub.f32 	%f92, %f32, %f26;
	cvt.f64.f32 	%fd123, %f92;
	cvt.rn.f64.u16 	%fd124, %rs52;
	add.f64 	%fd125, %fd124, %fd124;
	mul.f64 	%fd126, %fd122, 0d4014000000000000;
	sub.f64 	%fd127, %fd125, %fd126;
	cvt.rn.f64.u16 	%fd128, %rs64;
	fma.rn.f64 	%fd129, %fd128, 0d4010000000000000, %fd127;
	cvt.rn.f64.u16 	%fd130, %rs70;
	sub.f64 	%fd131, %fd129, %fd130;
	sub.f32 	%f93, %f29, %f32;
	cvt.f64.f32 	%fd132, %f93;
	fma.rn.f64 	%fd133, %fd132, 0d4008000000000000, %fd130;
	sub.f64 	%fd134, %fd133, %fd124;
	fma.rn.f64 	%fd135, %fd134, %fd7, %fd131;
	fma.rn.f64 	%fd136, %fd135, %fd7, %fd123;
	fma.rn.f64 	%fd137, %fd8, %fd136, %fd122;
	cvt.rn.f32.f64 	%f94, %fd137;
	setp.le.f32 	%p48, %f94, 0f437F0000;
	setp.ge.f32 	%p49, %f94, 0f00000000;
	and.pred  	%p50, %p48, %p49;
	selp.u32 	%r140, 1, 0, %p50;
	cvt.rn.f32.u32 	%f95, %r140;
	setp.gt.f32 	%p51, %f94, 0f437F0000;
	selp.f32 	%f96, 0f437F0000, 0f00000000, %p51;
	fma.rn.f32 	%f97, %f94, %f95, %f96;
	add.f32 	%f98, %f97, 0f00000000;
	cvt.rn.f64.u16 	%fd138, %rs82;
	sub.f32 	%f99, %f41, %f35;
	cvt.f64.f32 	%fd139, %f99;
	cvt.rn.f64.u16 	%fd140, %rs76;
	add.f64 	%fd141, %fd140, %fd140;
	mul.f64 	%fd142, %fd138, 0d4014000000000000;
	sub.f64 	%fd143, %fd141, %fd142;
	cvt.rn.f64.u16 	%fd144, %rs88;
	fma.rn.f64 	%fd145, %fd144, 0d4010000000000000, %fd143;
	cvt.rn.f64.u16 	%fd146, %rs94;
	sub.f64 	%fd147, %fd145, %fd146;
	sub.f32 	%f100, %f38, %f41;
	cvt.f64.f32 	%fd148, %f100;
	fma.rn.f64 	%fd149, %fd148, 0d4008000000000000, %fd146;
	sub.f64 	%fd150, %fd149, %fd140;
	fma.rn.f64 	%fd151, %fd150, %fd7, %fd147;
	fma.rn.f64 	%fd152, %fd151, %fd7, %fd139;
	fma.rn.f64 	%fd153, %fd8, %fd152, %fd138;
	cvt.rn.f32.f64 	%f101, %fd153;
	setp.le.f32 	%p52, %f101, 0f437F0000;
	setp.ge.f32 	%p53, %f101, 0f00000000;
	and.pred  	%p54, %p52, %p53;
	selp.u32 	%r141, 1, 0, %p54;
	cvt.rn.f32.u32 	%f102, %r141;
	setp.gt.f32 	%p55, %f101, 0f437F0000;
	selp.f32 	%f103, 0f437F0000, 0f00000000, %p55;
	fma.rn.f32 	%f104, %f101, %f102, %f103;
	add.f32 	%f105, %f104, 0f00000000;
	cvt.f64.f32 	%fd154, %f91;
	sub.f32 	%f106, %f98, %f84;
	cvt.f64.f32 	%fd155, %f106;
	cvt.f64.f32 	%fd156, %f84;
	add.f64 	%fd157, %fd156, %fd156;
	mul.f64 	%fd158, %fd154, 0d4014000000000000;
	sub.f64 	%fd159, %fd157, %fd158;
	cvt.f64.f32 	%fd160, %f98;
	fma.rn.f64 	%fd161, %fd160, 0d4010000000000000, %fd159;
	cvt.f64.f32 	%fd162, %f105;
	sub.f64 	%fd163, %fd161, %fd162;
	sub.f32 	%f107, %f91, %f98;
	cvt.f64.f32 	%fd164, %f107;
	fma.rn.f64 	%fd165, %fd164, 0d4008000000000000, %fd162;
	sub.f64 	%fd166, %fd165, %fd156;
	fma.rn.f64 	%fd167, %fd166, %fd73, %fd163;
	fma.rn.f64 	%fd168, %fd167, %fd73, %fd155;
	fma.rn.f64 	%fd169, %fd74, %fd168, %fd154;
	cvt.rn.f32.f64 	%f108, %fd169;
	setp.le.f32 	%p56, %f108, 0f437F0000;
	setp.ge.f32 	%p57, %f108, 0f00000000;
	and.pred  	%p58, %p56, %p57;
	selp.u32 	%r142, 1, 0, %p58;
	cvt.rn.f32.u32 	%f109, %r142;
	setp.gt.f32 	%p59, %f108, 0f437F0000;
	selp.f32 	%f110, 0f437F0000, 0f00000000, %p59;
	fma.rn.f32 	%f111, %f108, %f109, %f110;
	add.f32 	%f112, %f111, 0f00000000;
	cvt.rzi.u32.f32 	%r143, %f112;
	cvt.u16.u32 	%rs99, %r143;
	and.b16  	%rs100, %rs99, 255;
	cvt.rn.f64.u16 	%fd170, %rs12;
	sub.f32 	%f113, %f15, %f9;
	cvt.f64.f32 	%fd171, %f113;
	cvt.rn.f64.u16 	%fd172, %rs6;
	add.f64 	%fd173, %fd172, %fd172;
	mul.f64 	%fd174, %fd170, 0d4014000000000000;
	sub.f64 	%fd175, %fd173, %fd174;
	cvt.rn.f64.u16 	%fd176, %rs18;
	fma.rn.f64 	%fd177, %fd176, 0d4010000000000000, %fd175;
	cvt.rn.f64.u16 	%fd178, %rs24;
	sub.f64 	%fd179, %fd177, %fd178;
	sub.f32 	%f114, %f12, %f15;
	cvt.f64.f32 	%fd180, %f114;
	fma.rn.f64 	%fd181, %fd180, 0d4008000000000000, %fd178;
	sub.f64 	%fd182, %fd181, %fd172;
	fma.rn.f64 	%fd183, %fd182, %fd7, %fd179;
	fma.rn.f64 	%fd184, %fd183, %fd7, %fd171;
	fma.rn.f64 	%fd185, %fd8, %fd184, %fd170;
	cvt.rn.f32.f64 	%f115, %fd185;
	setp.le.f32 	%p60, %f115, 0f437F0000;
	setp.ge.f32 	%p61, %f115, 0f00000000;
	and.pred  	%p62, %p60, %p61;
	selp.u32 	%r144, 1, 0, %p62;
	cvt.rn.f32.u32 	%f116, %r144;
	setp.gt.f32 	%p63, %f115, 0f437F0000;
	selp.f32 	%f117, 0f437F0000, 0f00000000, %p63;
	fma.rn.f32 	%f118, %f115, %f116, %f117;
	add.f32 	%f119, %f118, 0f00000000;
	cvt.rn.f64.u16 	%fd186, %rs36;
	sub.f32 	%f120, %f24, %f18;
	cvt.f64.f32 	%fd187, %f120;
	cvt.rn.f64.u16 	%fd188, %rs30;
	add.f64 	%fd189, %fd188, %fd188;
	mul.f64 	%fd190, %fd186, 0d4014000000000000;
	sub.f64 	%fd191, %fd189, %fd190;
	cvt.rn.f64.u16 	%fd192, %rs42;
	fma.rn.f64 	%fd193, %fd192, 0d4010000000000000, %fd191;
	cvt.rn.f64.u16 	%fd194, %rs48;
	sub.f64 	%fd195, %fd193, %fd194;
	sub.f32 	%f121, %f21, %f24;
	cvt.f64.f32 	%fd196, %f121;
	fma.rn.f64 	%fd197, %fd196, 0d4008000000000000, %fd194;
	sub.f64 	%fd198, %fd197, %fd188;
	fma.rn.f64 	%fd199, %fd198, %fd7, %fd195;
	fma.rn.f64 	%fd200, %fd199, %fd7, %fd187;
	fma.rn.f64 	%fd201, %fd8, %fd200, %fd186;
	cvt.rn.f32.f64 	%f122, %fd201;
	setp.le.f32 	%p64, %f122, 0f437F0000;
	setp.ge.f32 	%p65, %f122, 0f00000000;
	and.pred  	%p66, %p64, %p65;
	selp.u32 	%r145, 1, 0, %p66;
	cvt.rn.f32.u32 	%f123, %r145;
	setp.gt.f32 	%p67, %f122, 0f437F0000;
	selp.f32 	%f124, 0f437F0000, 0f00000000, %p67;
	fma.rn.f32 	%f125, %f122, %f123, %f124;
	add.f32 	%f126, %f125, 0f00000000;
	cvt.rn.f64.u16 	%fd202, %rs60;
	sub.f32 	%f127, %f33, %f27;
	cvt.f64.f32 	%fd203, %f127;
	cvt.rn.f64.u16 	%fd204, %rs54;
	add.f64 	%fd205, %fd204, %fd204;
	mul.f64 	%fd206, %fd202, 0d4014000000000000;
	sub.f64 	%fd207, %fd205, %fd206;
	cvt.rn.f64.u16 	%fd208, %rs66;
	fma.rn.f64 	%fd209, %fd208, 0d4010000000000000, %fd207;
	cvt.rn.f64.u16 	%fd210, %rs72;
	sub.f64 	%fd211, %fd209, %fd210;
	sub.f32 	%f128, %f30, %f33;
	cvt.f64.f32 	%fd212, %f128;
	fma.rn.f64 	%fd213, %fd212, 0d4008000000000000, %fd210;
	sub.f64 	%fd214, %fd213, %fd204;
	fma.rn.f64 	%fd215, %fd214, %fd7, %fd211;
	fma.rn.f64 	%fd216, %fd215, %fd7, %fd203;
	fma.rn.f64 	%fd217, %fd8, %fd216, %fd202;
	cvt.rn.f32.f64 	%f129, %fd217;
	setp.le.f32 	%p68, %f129, 0f437F0000;
	setp.ge.f32 	%p69, %f129, 0f00000000;
	and.pred  	%p70, %p68, %p69;
	selp.u32 	%r146, 1, 0, %p70;
	cvt.rn.f32.u32 	%f130, %r146;
	setp.gt.f32 	%p71, %f129, 0f437F0000;
	selp.f32 	%f131, 0f437F0000, 0f00000000, %p71;
	fma.rn.f32 	%f132, %f129, %f130, %f131;
	add.f32 	%f133, %f132, 0f00000000;
	cvt.rn.f64.u16 	%fd218, %rs84;
	sub.f32 	%f134, %f42, %f36;
	cvt.f64.f32 	%fd219, %f134;
	cvt.rn.f64.u16 	%fd220, %rs78;
	add.f64 	%fd221, %fd220, %fd220;
	mul.f64 	%fd222, %fd218, 0d4014000000000000;
	sub.f64 	%fd223, %fd221, %fd222;
	cvt.rn.f64.u16 	%fd224, %rs90;
	fma.rn.f64 	%fd225, %fd224, 0d4010000000000000, %fd223;
	cvt.rn.f64.u16 	%fd226, %rs96;
	sub.f64 	%fd227, %fd225, %fd226;
	sub.f32 	%f135, %f39, %f42;
	cvt.f64.f32 	%fd228, %f135;
	fma.rn.f64 	%fd229, %fd228, 0d4008000000000000, %fd226;
	sub.f64 	%fd230, %fd229, %fd220;
	fma.rn.f64 	%fd231, %fd230, %fd7, %fd227;
	fma.rn.f64 	%fd232, %fd231, %fd7, %fd219;
	fma.rn.f64 	%fd233, %fd8, %fd232, %fd218;
	cvt.rn.f32.f64 	%f136, %fd233;
	setp.le.f32 	%p72, %f136, 0f437F0000;
	setp.ge.f32 	%p73, %f136, 0f00000000;
	and.pred  	%p74, %p72, %p73;
	selp.u32 	%r147, 1, 0, %p74;
	cvt.rn.f32.u32 	%f137, %r147;
	setp.gt.f32 	%p75, %f136, 0f437F0000;
	selp.f32 	%f138, 0f437F0000, 0f00000000, %p75;
	fma.rn.f32 	%f139, %f136, %f137, %f138;
	add.f32 	%f140, %f139, 0f00000000;
	cvt.f64.f32 	%fd234, %f126;
	sub.f32 	%f141, %f133, %f119;
	cvt.f64.f32 	%fd235, %f141;
	cvt.f64.f32 	%fd236, %f119;
	add.f64 	%fd237, %fd236, %fd236;
	mul.f64 	%fd238, %fd234, 0d4014000000000000;
	sub.f64 	%fd239, %fd237, %fd238;
	cvt.f64.f32 	%fd240, %f133;
	fma.rn.f64 	%fd241, %fd240, 0d4010000000000000, %fd239;
	cvt.f64.f32 	%fd242, %f140;
	sub.f64 	%fd243, %fd241, %fd242;
	sub.f32 	%f142, %f126, %f133;
	cvt.f64.f32 	%fd244, %f142;
	fma.rn.f64 	%fd245, %fd244, 0d4008000000000000, %fd242;
	sub.f64 	%fd246, %fd245, %fd236;
	fma.rn.f64 	%fd247, %fd246, %fd73, %fd243;
	fma.rn.f64 	%fd248, %fd247, %fd73, %fd235;
	fma.rn.f64 	%fd249, %fd74, %fd248, %fd234;
	cvt.rn.f32.f64 	%f143, %fd249;
	setp.le.f32 	%p76, %f143, 0f437F0000;
	setp.ge.f32 	%p77, %f143, 0f00000000;
	and.pred  	%p78, %p76, %p77;
	selp.u32 	%r148, 1, 0, %p78;
	cvt.rn.f32.u32 	%f144, %r148;
	setp.gt.f32 	%p79, %f143, 0f437F0000;
	selp.f32 	%f145, 0f437F0000, 0f00000000, %p79;
	fma.rn.f32 	%f146, %f143, %f144, %f145;
	add.f32 	%f147, %f146, 0f00000000;
	cvt.rzi.u32.f32 	%r149, %f147;
	cvt.u16.u32 	%rs101, %r149;
	and.b16  	%rs102, %rs101, 255;
	mad.lo.s32 	%r150, %r157, %r21, %r17;
	cvt.s64.s32 	%rd39, %r150;
	mul.wide.s32 	%rd40, %r150, 4;
	add.s64 	%rd41, %rd4, %rd40;
	prmt.b32 	%r151, %r137, %r143, 0x3340U;
	prmt.b32 	%r152, %r149, %r153, 0x3340U;
	prmt.b32 	%r154, %r151, %r152, 0x5410U;
	prmt.b32 	%r155, %r154, %r128, 0x7210U;
	st.global.u32 	[%rd41], %r155;
	cvt.rn.f32.u16 	%f148, %rs98;
	cvt.rn.f32.u16 	%f149, %rs100;
	mul.f32 	%f150, %f149, 0f3F35C28F;
	fma.rn.f32 	%f151, %f148, 0f3E570A3D, %f150;
	cvt.rn.f32.u16 	%f152, %rs102;
	fma.rn.f32 	%f153, %f152, 0f3D8F5C29, %f151;
	cvt.rzi.u32.f32 	%r156, %f153;
	add.s64 	%rd42, %rd5, %rd39;
	st.global.u8 	[%rd42], %r156;
$L__BB4_2:
	ret;

}
	// .globl	_Z54bicubicInterpolation_Shared_Memory_GreyCon_Kernel_RGBAP6RGBA_tPhS0_iiiii
.visible .entry _Z54bicubicInterpolation_Shared_Memory_GreyCon_Kernel_RGBAP6RGBA_tPhS0_iiiii(
	.param .u64 .ptr .align 1 _Z54bicubicInterpolation_Shared_Memory_GreyCon_Kernel_RGBAP6RGBA_tPhS0_iiiii_param_0,
	.param .u64 .ptr .align 1 _Z54bicubicInterpolation_Shared_Memory_GreyCon_Kernel_RGBAP6RGBA_tPhS0_iiiii_param_1,
	.param .u64 .ptr .align 1 _Z54bicubicInterpolation_Shared_Memory_GreyCon_Kernel_RGBAP6RGBA_tPhS0_iiiii_param_2,
	.param .u32 _Z54bicubicInterpolation_Shared_Memory_GreyCon_Kernel_RGBAP6RGBA_tPhS0_iiiii_param_3,
	.param .u32 _Z54bicubicInterpolation_Shared_Memory_GreyCon_Kernel_RGBAP6RGBA_tPhS0_iiiii_param_4,
	.param .u32 _Z54bicubicInterpolation_Shared_Memory_GreyCon_Kernel_RGBAP6RGBA_tPhS0_iiiii_param_5,
	.param .u32 _Z54bicubicInterpolation_Shared_Memory_GreyCon_Kernel_RGBAP6RGBA_tPhS0_iiiii_param_6,
	.param .u32 _Z54bicubicInterpolation_Shared_Memory_GreyCon_Kernel_RGBAP6RGBA_tPhS0_iiiii_param_7
)
{
	.reg .pred 	%p<22>;
	.reg .b16 	%rs<103>;
	.reg .b32 	%r<133>;
	.reg .b32 	%f<105>;
	.reg .b64 	%rd<15>;
	.reg .b64 	%fd<238>;

	ld.param.u64 	%rd3, [_Z54bicubicInterpolation_Shared_Memory_GreyCon_Kernel_RGBAP6RGBA_tPhS0_iiiii_param_2];
	ld.param.u32 	%r11, [_Z54bicubicInterpolation_Shared_Memory_GreyCon_Kernel_RGBAP6RGBA_tPhS0_iiiii_param_4];
	ld.param.u32 	%r12, [_Z54bicubicInterpolation_Shared_Memory_GreyCon_Kernel_RGBAP6RGBA_tPhS0_iiiii_param_5];
	ld.param.u32 	%r13, [_Z54bicubicInterpolation_Shared_Memory_GreyCon_Kernel_RGBAP6RGBA_tPhS0_iiiii_param_6];
	ld.param.u32 	%r14, [_Z54bicubicInterpolation_Shared_Memory_GreyCon_Kernel_RGBAP6RGBA_tPhS0_iiiii_param_7];
	mov.u32 	%r1, %ctaid.y;
	mov.u32 	%r15, %ntid.y;
	mov.u32 	%r16, %tid.y;
	mad.lo.s32 	%r3, %r1, %r15, %r16;
	mov.u32 	%r4, %ctaid.x;
	mov.u32 	%r17, %ntid.x;
	mov.u32 	%r5, %tid.x;
	mad.lo.s32 	%r6, %r4, %r17, %r5;
	div.u32 	%r7, %r17, %r14;
	add.s32 	%r8, %r7, 3;
	div.u32 	%r18, %r15, %r14;
	add.s32 	%r19, %r18, 3;
	setp.ge.u32 	%p1, %r5, %r8;
	setp.ge.u32 	%p2, %r16, %r19;
	or.pred  	%p3, %p1, %p2;
	@%p3 bra 	$L__BB5_2;
	cvta.to.global.u64 	%rd4, %rd3;
	mad.lo.s32 	%r20, %r7, %r4, %r5;
	add.s32 	%r21, %r20, -1;
	mad.lo.s32 	%r22, %r18, %r1, %r16;
	setp.lt.s32 	%p4, %r21, 0;
	setp.lt.s32 	%p5, %r21, %r12;
	add.s32 	%r23, %r12, -1;
	selp.b32 	%r24, %r21, %r23, %p5;
	selp.b32 	%r25, 0, %r24, %p4;
	setp.eq.s32 	%p6, %r22, 0;
	min.s32 	%r26, %r22, %r13;
	add.s32 	%r27, %r26, -1;
	selp.b32 	%r28, 0, %r27, %p6;
	mad.lo.s32 	%r29, %r8, %r16, %r5;
	shl.b32 	%r30, %r29, 2;
	mov.u32 	%r31, s_tile;
	add.s32 	%r32, %r31, %r30;
	mad.lo.s32 	%r33, %r28, %r12, %r25;
	mul.wide.s32 	%rd5, %r33, 4;
	add.s64 	%rd6, %rd4, %rd5;
	ld.global.u32 	%r34, [%rd6];
	st.shared.u32 	[%r32], %r34;
$L__BB5_2:
	ld.param.u32 	%r130, [_Z54bicubicInterpolation_Shared_Memory_GreyCon_Kernel_RGBAP6RGBA_tPhS0_iiiii_param_3];
	bar.sync 	0;
	setp.ge.s32 	%p7, %r3, %r11;
	setp.ge.s32 	%p8, %r6, %r130;
	or.pred  	%p9, %p8, %p7;
	@%p9 bra 	$L__BB5_4;
	ld.param.u32 	%r132, [_Z54bicubicInterpolation_Shared_Memory_GreyCon_Kernel_RGBAP6RGBA_tPhS0_iiiii_param_7];
	ld.param.u32 	%r131, [_Z54bicubicInterpolation_Shared_Memory_GreyCon_Kernel_RGBAP6RGBA_tPhS0_iiiii_param_3];
	ld.param.u64 	%rd14, [_Z54bicubicInterpolation_Shared_Memory_GreyCon_Kernel_RGBAP6RGBA_tPhS0_iiiii_param_1];
	ld.param.u64 	%rd13, [_Z54bicubicInterpolation_Shared_Memory_GreyCon_Kernel_RGBAP6RGBA_tPhS0_iiiii_param_0];
	mov.u32 	%r35, %tid.x;
	cvt.rn.f64.u32 	%fd1, %r35;
	cvt.rn.f64.s32 	%fd2, %r132;
	div.rn.f64 	%fd3, %fd1, %fd2;
	cvt.rn.f32.f64 	%f1, %fd3;
	mov.u32 	%r36, %tid.y;
	cvt.rn.f64.u32 	%fd4, %r36;
	div.rn.f64 	%fd5, %fd4, %fd2;
	cvt.rn.f32.f64 	%f2, %fd5;
	div.u32 	%r37, %r35, %r132;
	div.u32 	%r38, %r36, %r132;
	cvt.rn.f32.u32 	%f3, %r37;
	sub.f32 	%f4, %f1, %f3;
	cvt.rn.f32.u32 	%f5, %r38;
	sub.f32 	%f6, %f2, %f5;
	mad.lo.s32 	%r39, %r38, %r8, %r37;
	shl.b32 	%r40, %r39, 2;
	mov.u32 	%r41, s_tile;
	add.s32 	%r42, %r41, %r40;
	.pragma "used_bytes_mask 7";
	ld.shared.u32 	%r43, [%r42];
	bfe.u32 	%r44, %r43, 0, 8;
	cvt.u16.u32 	%rs1, %r44;
	and.b16  	%rs2, %rs1, 255;
	bfe.u32 	%r45, %r43, 8, 8;
	cvt.u16.u32 	%rs3, %r45;
	and.b16  	%rs4, %rs3, 255;
	bfe.u32 	%r46, %r43, 16, 8;
	cvt.u16.u32 	%rs5, %r46;
	and.b16  	%rs6, %rs5, 255;
	cvt.rn.f32.u16 	%f7, %rs2;
	cvt.rn.f32.u16 	%f8, %rs4;
	cvt.rn.f32.u16 	%f9, %rs6;
	.pragma "used_bytes_mask 7";
	ld.shared.u32 	%r47, [%r42+4];
	bfe.u32 	%r48, %r47, 0, 8;
	cvt.u16.u32 	%rs7, %r48;
	and.b16  	%rs8, %rs7, 255;
	bfe.u32 	%r49, %r47, 8, 8;
	cvt.u16.u32 	%rs9, %r49;
	and.b16  	%rs10, %rs9, 255;
	bfe.u32 	%r50, %r47, 16, 8;
	cvt.u16.u32 	%rs11, %r50;
	and.b16  	%rs12, %rs11, 255;
	cvt.rn.f32.u16 	%f10, %rs8;
	cvt.rn.f32.u16 	%f11, %rs10;
	cvt.rn.f32.u16 	%f12, %rs12;
	.pragma "used_bytes_mask 7";
	ld.shared.u32 	%r51, [%r42+8];
	bfe.u32 	%r52, %r51, 0, 8;
	cvt.u16.u32 	%rs13, %r52;
	and.b16  	%rs14, %rs13, 255;
	bfe.u32 	%r53, %r51, 8, 8;
	cvt.u16.u32 	%rs15, %r53;
	and.b16  	%rs16, %rs15, 255;
	bfe.u32 	%r54, %r51, 16, 8;
	cvt.u16.u32 	%rs17, %r54;
	and.b16  	%rs18, %rs17, 255;
	cvt.rn.f32.u16 	%f13, %rs14;
	cvt.rn.f32.u16 	%f14, %rs16;
	cvt.rn.f32.u16 	%f15, %rs18;
	.pragma "used_bytes_mask 7";
	ld.shared.u32 	%r55, [%r42+12];
	bfe.u32 	%r56, %r55, 0, 8;
	cvt.u16.u32 	%rs19, %r56;
	and.b16  	%rs20, %rs19, 255;
	bfe.u32 	%r57, %r55, 8, 8;
	cvt.u16.u32 	%rs21, %r57;
	and.b16  	%rs22, %rs21, 255;
	bfe.u32 	%r58, %r55, 16, 8;
	cvt.u16.u32 	%rs23, %r58;
	and.b16  	%rs24, %rs23, 255;
	shl.b32 	%r59, %r8, 2;
	add.s32 	%r60, %r42, %r59;
	.pragma "used_bytes_mask 7";
	ld.shared.u32 	%r61, [%r60];
	bfe.u32 	%r62, %r61, 0, 8;
	cvt.u16.u32 	%rs25, %r62;
	and.b16  	%rs26, %rs25, 255;
	bfe.u32 	%r63, %r61, 8, 8;
	cvt.u16.u32 	%rs27, %r63;
	and.b16  	%rs28, %rs27, 255;
	bfe.u32 	%r64, %r61, 16, 8;
	cvt.u16.u32 	%rs29, %r64;
	and.b16  	%rs30, %rs29, 255;
	cvt.rn.f32.u16 	%f16, %rs26;
	cvt.rn.f32.u16 	%f17, %rs28;
	cvt.rn.f32.u16 	%f18, %rs30;
	.pragma "used_bytes_mask 7";
	ld.shared.u32 	%r65, [%r60+4];
	bfe.u32 	%r66, %r65, 0, 8;
	cvt.u16.u32 	%rs31, %r66;
	and.b16  	%rs32, %rs31, 255;
	bfe.u32 	%r67, %r65, 8, 8;
	cvt.u16.u32 	%rs33, %r67;
	and.b16  	%rs34, %rs33, 255;
	bfe.u32 	%r68, %r65, 16, 8;
	cvt.u16.u32 	%rs35, %r68;
	and.b16  	%rs36, %rs35, 255;
	cvt.rn.f32.u16 	%f19, %rs32;
	cvt.rn.f32.u16 	%f20, %rs34;
	cvt.rn.f32.u16 	%f21, %rs36;
	.pragma "used_bytes_mask 7";
	ld.shared.u32 	%r69, [%r60+8];
	bfe.u32 	%r70, %r69, 0, 8;
	cvt.u16.u32 	%rs37, %r70;
	and.b16  	%rs38, %rs37, 255;
	bfe.u32 	%r71, %r69, 8, 8;
	cvt.u16.u32 	%rs39, %r71;
	and.b16  	%rs40, %rs39, 255;
	bfe.u32 	%r72, %r69, 16, 8;
	cvt.u16.u32 	%rs41, %r72;
	and.b16  	%rs42, %rs41, 255;
	cvt.rn.f32.u16 	%f22, %rs38;
	cvt.rn.f32.u16 	%f23, %rs40;
	cvt.rn.f32.u16 	%f24, %rs42;
	.pragma "used_bytes_mask 7";
	ld.shared.u32 	%r73, [%r60+12];
	bfe.u32 	%r74, %r73, 0, 8;
	cvt.u16.u32 	%rs43, %r74;
	and.b16  	%rs44, %rs43, 255;
	bfe.u32 	%r75, %r73, 8, 8;
	cvt.u16.u32 	%rs45, %r75;
	and.b16  	%rs46, %rs45, 255;
	bfe.u32 	%r76, %r73, 16, 8;
	cvt.u16.u32 	%rs47, %r76;
	and.b16  	%rs48, %rs47, 255;
	add.s32 	%r77, %r60, %r59;
	.pragma "used_bytes_mask 7";
	ld.shared.u32 	%r78, [%r77];
	bfe.u32 	%r79, %r78, 0, 8;
	cvt.u16.u32 	%rs49, %r79;
	and.b16  	%rs50, %rs49, 255;
	bfe.u32 	%r80, %r78, 8, 8;
	cvt.u16.u32 	%rs51, %r80;
	and.b16  	%rs52, %rs51, 255;
	bfe.u32 	%r81, %r78, 16, 8;
	cvt.u16.u32 	%rs53, %r81;
	and.b16  	%rs54, %rs53, 255;
	cvt.rn.f32.u16 	%f25, %rs50;
	cvt.rn.f32.u16 	%f26, %rs52;
	cvt.rn.f32.u16 	%f27, %rs54;
	.pragma "used_bytes_mask 7";
	ld.shared.u32 	%r82, [%r77+4];
	bfe.u32 	%r83, %r82, 0, 8;
	cvt.u16.u32 	%rs55, %r83;
	and.b16  	%rs56, %rs55, 255;
	bfe.u32 	%r84, %r82, 8, 8;
	cvt.u16.u32 	%rs57, %r84;
	and.b16  	%rs58, %rs57, 255;
	bfe.u32 	%r85, %r82, 16, 8;
	cvt.u16.u32 	%rs59, %r85;
	and.b16  	%rs60, %rs59, 255;
	cvt.rn.f32.u16 	%f28, %rs56;
	cvt.rn.f32.u16 	%f29, %rs58;
	cvt.rn.f32.u16 	%f30, %rs60;
	.pragma "used_bytes_mask 7";
	ld.shared.u32 	%r86, [%r77+8];
	bfe.u32 	%r87, %r86, 0, 8;
	cvt.u16.u32 	%rs61, %r87;
	and.b16  	%rs62, %rs61, 255;
	bfe.u32 	%r88, %r86, 8, 8;
	cvt.u16.u32 	%rs63, %r88;
	and.b16  	%rs64, %rs63, 255;
	bfe.u32 	%r89, %r86, 16, 8;
	cvt.u16.u32 	%rs65, %r89;
	and.b16  	%rs66, %rs65, 255;
	cvt.rn.f32.u16 	%f31, %rs62;
	cvt.rn.f32.u16 	%f32, %rs64;
	cvt.rn.f32.u16 	%f33, %rs66;
	.pragma "used_bytes_mask 7";
	ld.shared.u32 	%r90, [%r77+12];
	bfe.u32 	%r91, %r90, 0, 8;
	cvt.u16.u32 	%rs67, %r91;
	and.b16  	%rs68, %rs67, 255;
	bfe.u32 	%r92, %r90, 8, 8;
	cvt.u16.u32 	%rs69, %r92;
	and.b16  	%rs70, %rs69, 255;
	bfe.u32 	%r93, %r90, 16, 8;
	cvt.u16.u32 	%rs71, %r93;
	and.b16  	%rs72, %rs71, 255;
	add.s32 	%r94, %r77, %r59;
	.pragma "used_bytes_mask 7";
	ld.shared.u32 	%r95, [%r94];
	bfe.u32 	%r96, %r95, 0, 8;
	cvt.u16.u32 	%rs73, %r96;
	and.b16  	%rs74, %rs73, 255;
	bfe.u32 	%r97, %r95, 8, 8;
	cvt.u16.u32 	%rs75, %r97;
	and.b16  	%rs76, %rs75, 255;
	bfe.u32 	%r98, %r95, 16, 8;
	cvt.u16.u32 	%rs77, %r98;
	and.b16  	%rs78, %rs77, 255;
	cvt.rn.f32.u16 	%f34, %rs74;
	cvt.rn.f32.u16 	%f35, %rs76;
	cvt.rn.f32.u16 	%f36, %rs78;
	.pragma "used_bytes_mask 7";
	ld.shared.u32 	%r99, [%r94+4];
	bfe.u32 	%r100, %r99, 0, 8;
	cvt.u16.u32 	%rs79, %r100;
	and.b16  	%rs80, %rs79, 255;
	bfe.u32 	%r101, %r99, 8, 8;
	cvt.u16.u32 	%rs81, %r101;
	and.b16  	%rs82, %rs81, 255;
	bfe.u32 	%r102, %r99, 16, 8;
	cvt.u16.u32 	%rs83, %r102;
	and.b16  	%rs84, %rs83, 255;
	cvt.rn.f32.u16 	%f37, %rs80;
	cvt.rn.f32.u16 	%f38, %rs82;
	cvt.rn.f32.u16 	%f39, %rs84;
	.pragma "used_bytes_mask 7";
	ld.shared.u32 	%r103, [%r94+8];
	bfe.u32 	%r104, %r103, 0, 8;
	cvt.u16.u32 	%rs85, %r104;
	and.b16  	%rs86, %rs85, 255;
	bfe.u32 	%r105, %r103, 8, 8;
	cvt.u16.u32 	%rs87, %r105;
	and.b16  	%rs88, %rs87, 255;
	bfe.u32 	%r106, %r103, 16, 8;
	cvt.u16.u32 	%rs89, %r106;
	and.b16  	%rs90, %rs89, 255;
	cvt.rn.f32.u16 	%f40, %rs86;
	cvt.rn.f32.u16 	%f41, %rs88;
	cvt.rn.f32.u16 	%f42, %rs90;
	ld.shared.u32 	%r107, [%r94+12];
	bfe.u32 	%r108, %r107, 0, 8;
	cvt.u16.u32 	%rs91, %r108;
	and.b16  	%rs92, %rs91, 255;
	bfe.u32 	%r109, %r107, 8, 8;
	cvt.u16.u32 	%rs93, %r109;
	and.b16  	%rs94, %rs93, 255;
	bfe.u32 	%r110, %r107, 16, 8;
	cvt.u16.u32 	%rs95, %r110;
	and.b16  	%rs96, %rs95, 255;
	mul.f32 	%f43, %f4, 0f3F000000;
	add.f32 	%f44, %f4, %f4;
	cvt.rn.f64.u16 	%fd6, %rs8;
	cvt.f64.f32 	%fd7, %f43;
	sub.f32 	%f45, %f13, %f7;
	cvt.f64.f32 	%fd8, %f45;
	cvt.f64.f32 	%fd9, %f44;
	cvt.rn.f64.u16 	%fd10, %rs2;
	mul.f64 	%fd11, %fd6, 0d4004000000000000;
	sub.f64 	%fd12, %fd10, %fd11;
	cvt.rn.f64.u16 	%fd13, %rs14;
	fma.rn.f64 	%fd14, %fd13, 0d4010000000000000, %fd12;
	cvt.rn.f64.u16 	%fd15, %rs20;
	sub.f64 	%fd16, %fd14, %fd15;
	sub.f32 	%f46, %f10, %f13;
	cvt.f64.f32 	%fd17, %f46;
	fma.rn.f64 	%fd18, %fd17, 0d4008000000000000, %fd15;
	sub.f64 	%fd19, %fd18, %fd10;
	fma.rn.f64 	%fd20, %fd19, %fd7, %fd16;
	fma.rn.f64 	%fd21, %fd20, %fd9, %fd8;
	fma.rn.f64 	%fd22, %fd21, %fd7, %fd6;
	cvt.rn.f32.f64 	%f47, %fd22;
	cvt.rn.f64.u16 	%fd23, %rs32;
	sub.f32 	%f48, %f22, %f16;
	cvt.f64.f32 	%fd24, %f48;
	cvt.rn.f64.u16 	%fd25, %rs26;
	mul.f64 	%fd26, %fd23, 0d4004000000000000;
	sub.f64 	%fd27, %fd25, %fd26;
	cvt.rn.f64.u16 	%fd28, %rs38;
	fma.rn.f64 	%fd29, %fd28, 0d4010000000000000, %fd27;
	cvt.rn.f64.u16 	%fd30, %rs44;
	sub.f64 	%fd31, %fd29, %fd30;
	sub.f32 	%f49, %f19, %f22;
	cvt.f64.f32 	%fd32, %f49;
	fma.rn.f64 	%fd33, %fd32, 0d4008000000000000, %fd30;
	sub.f64 	%fd34, %fd33, %fd25;
	fma.rn.f64 	%fd35, %fd34, %fd7, %fd31;
	fma.rn.f64 	%fd36, %fd35, %fd9, %fd24;
	fma.rn.f64 	%fd37, %fd36, %fd7, %fd23;
	cvt.rn.f32.f64 	%f50, %fd37;
	cvt.rn.f64.u16 	%fd38, %rs56;
	sub.f32 	%f51, %f31, %f25;
	cvt.f64.f32 	%fd39, %f51;
	cvt.rn.f64.u16 	%fd40, %rs50;
	mul.f64 	%fd41, %fd38, 0d4004000000000000;
	sub.f64 	%fd42, %fd40, %fd41;
	cvt.rn.f64.u16 	%fd43, %rs62;
	fma.rn.f64 	%fd44, %fd43, 0d4010000000000000, %fd42;
	cvt.rn.f64.u16 	%fd45, %rs68;
	sub.f64 	%fd46, %fd44, %fd45;
	sub.f32 	%f52, %f28, %f31;
	cvt.f64.f32 	%fd47, %f52;
	fma.rn.f64 	%fd48, %fd47, 0d4008000000000000, %fd45;
	sub.f64 	%fd49, %fd48, %fd40;
	fma.rn.f64 	%fd50, %fd49, %fd7, %fd46;
	fma.rn.f64 	%fd51, %fd50, %fd9, %fd39;
	fma.rn.f64 	%fd52, %fd51, %fd7, %fd38;
	cvt.rn.f32.f64 	%f53, %fd52;
	cvt.rn.f64.u16 	%fd53, %rs80;
	sub.f32 	%f54, %f40, %f34;
	cvt.f64.f32 	%fd54, %f54;
	cvt.rn.f64.u16 	%fd55, %rs74;
	mul.f64 	%fd56, %fd53, 0d4004000000000000;
	sub.f64 	%fd57, %fd55, %fd56;
	cvt.rn.f64.u16 	%fd58, %rs86;
	fma.rn.f64 	%fd59, %fd58, 0d4010000000000000, %fd57;
	cvt.rn.f64.u16 	%fd60, %rs92;
	sub.f64 	%fd61, %fd59, %fd60;
	sub.f32 	%f55, %f37, %f40;
	cvt.f64.f32 	%fd62, %f55;
	fma.rn.f64 	%fd63, %fd62, 0d4008000000000000, %fd60;
	sub.f64 	%fd64, %fd63, %fd55;
	fma.rn.f64 	%fd65, %fd64, %fd7, %fd61;
	fma.rn.f64 	%fd66, %fd65, %fd9, %fd54;
	fma.rn.f64 	%fd67, %fd66, %fd7, %fd53;
	cvt.rn.f32.f64 	%f56, %fd67;
	cvt.f64.f32 	%fd68, %f50;
	cvt.f64.f32 	%fd69, %f6;
	mul.f64 	%fd70, %fd69, 0d3FE0000000000000;
	sub.f32 	%f57, %f53, %f47;
	cvt.f64.f32 	%fd71, %f57;
	cvt.f64.f32 	%fd72, %f47;
	add.f64 	%fd73, %fd72, %fd72;
	mul.f64 	%fd74, %fd68, 0d4014000000000000;
	sub.f64 	%fd75, %fd73, %fd74;
	cvt.f64.f32 	%fd76, %f53;
	fma.rn.f64 	%fd77, %fd76, 0d4010000000000000, %fd75;
	cvt.f64.f32 	%fd78, %f56;
	sub.f64 	%fd79, %fd77, %fd78;
	sub.f32 	%f58, %f50, %f53;
	cvt.f64.f32 	%fd80, %f58;
	fma.rn.f64 	%fd81, %fd80, 0d4008000000000000, %fd78;
	sub.f64 	%fd82, %fd81, %fd72;
	fma.rn.f64 	%fd83, %fd82, %fd69, %fd79;
	fma.rn.f64 	%fd84, %fd83, %fd69, %fd71;
	fma.rn.f64 	%fd85, %fd70, %fd84, %fd68;
	cvt.rn.f32.f64 	%f59, %fd85;
	setp.lt.f32 	%p10, %f59, 0f43800000;
	setp.gt.f32 	%p11, %f59, 0fBF800000;
	and.pred  	%p12, %p10, %p11;
	selp.u32 	%r111, 1, 0, %p12;
	cvt.rn.f32.u32 	%f60, %r111;
	setp.gt.f32 	%p13, %f59, 0f437F0000;
	selp.f32 	%f61, 0f437F0000, 0f00000000, %p13;
	fma.rn.f32 	%f62, %f59, %f60, %f61;
	cvt.rzi.u32.f32 	%r112, %f62;
	cvt.u16.u32 	%rs97, %r112;
	and.b16  	%rs98, %rs97, 255;
	cvt.rn.f64.u16 	%fd86, %rs10;
	sub.f32 	%f63, %f14, %f8;
	cvt.f64.f32 	%fd87, %f63;
	cvt.rn.f64.u16 	%fd88, %rs4;
	mul.f64 	%fd89, %fd86, 0d4004000000000000;
	sub.f64 	%fd90, %fd88, %fd89;
	cvt.rn.f64.u16 	%fd91, %rs16;
	fma.rn.f64 	%fd92, %fd91, 0d4010000000000000, %fd90;
	cvt.rn.f64.u16 	%fd93, %rs22;
	sub.f64 	%fd94, %fd92, %fd93;
	sub.f32 	%f64, %f11, %f14;
	cvt.f64.f32 	%fd95, %f64;
	fma.rn.f64 	%fd96, %fd95, 0d4008000000000000, %fd93;
	sub.f64 	%fd97, %fd96, %fd88;
	fma.rn.f64 	%fd98, %fd97, %fd7, %fd94;
	fma.rn.f64 	%fd99, %fd98, %fd9, %fd87;
	fma.rn.f64 	%fd100, %fd99, %fd7, %fd86;
	cvt.rn.f32.f64 	%f65, %fd100;
	cvt.rn.f64.u16 	%fd101, %rs34;
	sub.f32 	%f66, %f23, %f17;
	cvt.f64.f32 	%fd102, %f66;
	cvt.rn.f64.u16 	%fd103, %rs28;
	mul.f64 	%fd104, %fd101, 0d4004000000000000;
	sub.f64 	%fd105, %fd103, %fd104;
	cvt.rn.f64.u16 	%fd106, %rs40;
	fma.rn.f64 	%fd107, %fd106, 0d4010000000000000, %fd105;
	cvt.rn.f64.u16 	%fd108, %rs46;
	sub.f64 	%fd109, %fd107, %fd108;
	sub.f32 	%f67, %f20, %f23;
	cvt.f64.f32 	%fd110, %f67;
	fma.rn.f64 	%fd111, %fd110, 0d4008000000000000, %fd108;
	sub.f64 	%fd112, %fd111, %fd103;
	fma.rn.f64 	%fd113, %fd112, %fd7, %fd109;
	fma.rn.f64 	%fd114, %fd113, %fd9, %fd102;
	fma.rn.f64 	%fd115, %fd114, %fd7, %fd101;
	cvt.rn.f32.f64 	%f68, %fd115;
	cvt.rn.f64.u16 	%fd116, %rs58;
	sub.f32 	%f69, %f32, %f26;
	cvt.f64.f32 	%fd117, %f69;
	cvt.rn.f64.u16 	%fd118, %rs52;
	mul.f64 	%fd119, %fd116, 0d4004000000000000;
	sub.f64 	%fd120, %fd118, %fd119;
	cvt.rn.f64.u16 	%fd121, %rs64;
	fma.rn.f64 	%fd122, %fd121, 0d4010000000000000, %fd120;
	cvt.rn.f64.u16 	%fd123, %rs70;
	sub.f64 	%fd124, %fd122, %fd123;
	sub.f32 	%f70, %f29, %f32;
	cvt.f64.f32 	%fd125, %f70;
	fma.rn.f64 	%fd126, %fd125, 0d4008000000000000, %fd123;
	sub.f64 	%fd127, %fd126, %fd118;
	fma.rn.f64 	%fd128, %fd127, %fd7, %fd124;
	fma.rn.f64 	%fd129, %fd128, %fd9, %fd117;
	fma.rn.f64 	%fd130, %fd129, %fd7, %fd116;
	cvt.rn.f32.f64 	%f71, %fd130;
	cvt.rn.f64.u16 	%fd131, %rs82;
	sub.f32 	%f72, %f41, %f35;
	cvt.f64.f32 	%fd132, %f72;
	cvt.rn.f64.u16 	%fd133, %rs76;
	mul.f64 	%fd134, %fd131, 0d4004000000000000;
	sub.f64 	%fd135, %fd133, %fd134;
	cvt.rn.f64.u16 	%fd136, %rs88;
	fma.rn.f64 	%fd137, %fd136, 0d4010000000000000, %fd135;
	cvt.rn.f64.u16 	%fd138, %rs94;
	sub.f64 	%fd139, %fd137, %fd138;
	sub.f32 	%f73, %f38, %f41;
	cvt.f64.f32 	%fd140, %f73;
	fma.rn.f64 	%fd141, %fd140, 0d4008000000000000, %fd138;
	sub.f64 	%fd142, %fd141, %fd133;
	fma.rn.f64 	%fd143, %fd142, %fd7, %fd139;
	fma.rn.f64 	%fd144, %fd143, %fd9, %fd132;
	fma.rn.f64 	%fd145, %fd144, %fd7, %fd131;
	cvt.rn.f32.f64 	%f74, %fd145;
	cvt.f64.f32 	%fd146, %f68;
	sub.f32 	%f75, %f71, %f65;
	cvt.f64.f32 	%fd147, %f75;
	cvt.f64.f32 	%fd148, %f65;
	add.f64 	%fd149, %fd148, %fd148;
	mul.f64 	%fd150, %fd146, 0d4014000000000000;
	sub.f64 	%fd151, %fd149, %fd150;
	cvt.f64.f32 	%fd152, %f71;
	fma.rn.f64 	%fd153, %fd152, 0d4010000000000000, %fd151;
	cvt.f64.f32 	%fd154, %f74;
	sub.f64 	%fd155, %fd153, %fd154;
	sub.f32 	%f76, %f68, %f71;
	cvt.f64.f32 	%fd156, %f76;
	fma.rn.f64 	%fd157, %fd156, 0d4008000000000000, %fd154;
	sub.f64 	%fd158, %fd157, %fd148;
	fma.rn.f64 	%fd159, %fd158, %fd69, %fd155;
	fma.rn.f64 	%fd160, %fd159, %fd69, %fd147;
	fma.rn.f64 	%fd161, %fd70, %fd160, %fd146;
	cvt.rn.f32.f64 	%f77, %fd161;
	setp.lt.f32 	%p14, %f77, 0f43800000;
	setp.gt.f32 	%p15, %f77, 0fBF800000;
	and.pred  	%p16, %p14, %p15;
	selp.u32 	%r113, 1, 0, %p16;
	cvt.rn.f32.u32 	%f78, %r113;
	setp.gt.f32 	%p17, %f77, 0f437F0000;
	selp.f32 	%f79, 0f437F0000, 0f00000000, %p17;
	fma.rn.f32 	%f80, %f77, %f78, %f79;
	cvt.rzi.u32.f32 	%r114, %f80;
	cvt.u16.u32 	%rs99, %r114;
	and.b16  	%rs100, %rs99, 255;
	cvt.rn.f64.u16 	%fd162, %rs12;
	sub.f32 	%f81, %f15, %f9;
	cvt.f64.f32 	%fd163, %f81;
	cvt.rn.f64.u16 	%fd164, %rs6;
	mul.f64 	%fd165, %fd162, 0d4004000000000000;
	sub.f64 	%fd166, %fd164, %fd165;
	cvt.rn.f64.u16 	%fd167, %rs18;
	fma.rn.f64 	%fd168, %fd167, 0d4010000000000000, %fd166;
	cvt.rn.f64.u16 	%fd169, %rs24;
	sub.f64 	%fd170, %fd168, %fd169;
	sub.f32 	%f82, %f12, %f15;
	cvt.f64.f32 	%fd171, %f82;
	fma.rn.f64 	%fd172, %fd171, 0d4008000000000000, %fd169;
	sub.f64 	%fd173, %fd172, %fd164;
	fma.rn.f64 	%fd174, %fd173, %fd7, %fd170;
	fma.rn.f64 	%fd175, %fd174, %fd9, %fd163;
	fma.rn.f64 	%fd176, %fd175, %fd7, %fd162;
	cvt.rn.f32.f64 	%f83, %fd176;
	cvt.rn.f64.u16 	%fd177, %rs36;
	sub.f32 	%f84, %f24, %f18;
	cvt.f64.f32 	%fd178, %f84;
	cvt.rn.f64.u16 	%fd179, %rs30;
	mul.f64 	%fd180, %fd177, 0d4004000000000000;
	sub.f64 	%fd181, %fd179, %fd180;
	cvt.rn.f64.u16 	%fd182, %rs42;
	fma.rn.f64 	%fd183, %fd182, 0d4010000000000000, %fd181;
	cvt.rn.f64.u16 	%fd184, %rs48;
	sub.f64 	%fd185, %fd183, %fd184;
	sub.f32 	%f85, %f21, %f24;
	cvt.f64.f32 	%fd186, %f85;
	fma.rn.f64 	%fd187, %fd186, 0d4008000000000000, %fd184;
	sub.f64 	%fd188, %fd187, %fd179;
	fma.rn.f64 	%fd189, %fd188, %fd7, %fd185;
	fma.rn.f64 	%fd190, %fd189, %fd9, %fd178;
	fma.rn.f64 	%fd191, %fd190, %fd7, %fd177;
	cvt.rn.f32.f64 	%f86, %fd191;
	cvt.rn.f64.u16 	%fd192, %rs60;
	sub.f32 	%f87, %f33, %f27;
	cvt.f64.f32 	%fd193, %f87;
	cvt.rn.f64.u16 	%fd194, %rs54;
	mul.f64 	%fd195, %fd192, 0d4004000000000000;
	sub.f64 	%fd196, %fd194, %fd195;
	cvt.rn.f64.u16 	%fd197, %rs66;
	fma.rn.f64 	%fd198, %fd197, 0d4010000000000000, %fd196;
	cvt.rn.f64.u16 	%fd199, %rs72;
	sub.f64 	%fd200, %fd198, %fd199;
	sub.f32 	%f88, %f30, %f33;
	cvt.f64.f32 	%fd201, %f88;
	fma.rn.f64 	%fd202, %fd201, 0d4008000000000000, %fd199;
	sub.f64 	%fd203, %fd202, %fd194;
	fma.rn.f64 	%fd204, %fd203, %fd7, %fd200;
	fma.rn.f64 	%fd205, %fd204, %fd9, %fd193;
	fma.rn.f64 	%fd206, %fd205, %fd7, %fd192;
	cvt.rn.f32.f64 	%f89, %fd206;
	cvt.rn.f64.u16 	%fd207, %rs84;
	sub.f32 	%f90, %f42, %f36;
	cvt.f64.f32 	%fd208, %f90;
	cvt.rn.f64.u16 	%fd209, %rs78;
	mul.f64 	%fd210, %fd207, 0d4004000000000000;
	sub.f64 	%fd211, %fd209, %fd210;
	cvt.rn.f64.u16 	%fd212, %rs90;
	fma.rn.f64 	%fd213, %fd212, 0d4010000000000000, %fd211;
	cvt.rn.f64.u16 	%fd214, %rs96;
	sub.f64 	%fd215, %fd213, %fd214;
	sub.f32 	%f91, %f39, %f42;
	cvt.f64.f32 	%fd216, %f91;
	fma.rn.f64 	%fd217, %fd216, 0d4008000000000000, %fd214;
	sub.f64 	%fd218, %fd217, %fd209;
	fma.rn.f64 	%fd219, %fd218, %fd7, %fd215;
	fma.rn.f64 	%fd220, %fd219, %fd9, %fd208;
	fma.rn.f64 	%fd221, %fd220, %fd7, %fd207;
	cvt.rn.f32.f64 	%f92, %fd221;
	cvt.f64.f32 	%fd222, %f86;
	sub.f32 	%f93, %f89, %f83;
	cvt.f64.f32 	%fd223, %f93;
	cvt.f64.f32 	%fd224, %f83;
	add.f64 	%fd225, %fd224, %fd224;
	mul.f64 	%fd226, %fd222, 0d4014000000000000;
	sub.f64 	%fd227, %fd225, %fd226;
	cvt.f64.f32 	%fd228, %f89;
	fma.rn.f64 	%fd229, %fd228, 0d4010000000000000, %fd227;
	cvt.f64.f32 	%fd230, %f92;
	sub.f64 	%fd231, %fd229, %fd230;
	sub.f32 	%f94, %f86, %f89;
	cvt.f64.f32 	%fd232, %f94;
	fma.rn.f64 	%fd233, %fd232, 0d4008000000000000, %fd230;
	sub.f64 	%fd234, %fd233, %fd224;
	fma.rn.f64 	%fd235, %fd234, %fd69, %fd231;
	fma.rn.f64 	%fd236, %fd235, %fd69, %fd223;
	fma.rn.f64 	%fd237, %fd70, %fd236, %fd222;
	cvt.rn.f32.f64 	%f95, %fd237;
	setp.lt.f32 	%p18, %f95, 0f43800000;
	setp.gt.f32 	%p19, %f95, 0fBF800000;
	and.pred  	%p20, %p18, %p19;
	selp.u32 	%r115, 1, 0, %p20;
	cvt.rn.f32.u32 	%f96, %r115;
	setp.gt.f32 	%p21, %f95, 0f437F0000;
	selp.f32 	%f97, 0f437F0000, 0f00000000, %p21;
	fma.rn.f32 	%f98, %f95, %f96, %f97;
	cvt.rzi.u32.f32 	%r116, %f98;
	cvt.u16.u32 	%rs101, %r116;
	and.b16  	%rs102, %rs101, 255;
	mov.u32 	%r117, %ctaid.y;
	mov.u32 	%r118, %ntid.y;
	mad.lo.s32 	%r119, %r117, %r118, %r36;
	mov.u32 	%r120, %ctaid.x;
	mov.u32 	%r121, %ntid.x;
	mad.lo.s32 	%r122, %r120, %r121, %r35;
	mad.lo.s32 	%r123, %r131, %r119, %r122;
	cvt.s64.s32 	%rd7, %r123;
	cvta.to.global.u64 	%rd8, %rd13;
	mul.wide.s32 	%rd9, %r123, 4;
	add.s64 	%rd10, %rd8, %rd9;
	prmt.b32 	%r124, %r112, %r114, 0x3340U;
	prmt.b32 	%r125, %r116, %r126, 0x3340U;
	prmt.b32 	%r127, %r124, %r125, 0x5410U;
	prmt.b32 	%r128, %r127, %r107, 0x7210U;
	st.global.u32 	[%rd10], %r128;
	cvt.rn.f32.u16 	%f99, %rs98;
	cvt.rn.f32.u16 	%f100, %rs100;
	mul.f32 	%f101, %f100, 0f3F35C28F;
	fma.rn.f32 	%f102, %f99, 0f3E570A3D, %f101;
	cvt.rn.f32.u16 	%f103, %rs102;
	fma.rn.f32 	%f104, %f103, 0f3D8F5C29, %f102;
	cvt.rzi.u32.f32 	%r129, %f104;
	cvta.to.global.u64 	%rd11, %rd14;
	add.s64 	%rd12, %rd11, %rd7;
	st.global.u8 	[%rd12], %r129;
$L__BB5_4:
	ret;

}


// ===== COMPILED SASS (sm_100) =====

	.target	sm_100

	.elftype	@"ET_EXEC"


//--------------------- .note.nv.tkinfo           --------------------------
	.section	.note.nv.tkinfo,"",@"SHT_NOTE"
	.sectionflags	@"SHF_NOTE_NV_TKINFO"
	.tkinfo
        /*0018*/ 	.word	0x00000002
        /*0030*/ 	.string	""
        /*0030*/ 	.string	"ptxas"
        /*0030*/ 	.string	"Cuda compilation tools, release 13.0, V13.0.88"
        /*0030*/ 	.string	"Build cuda_13.0.r13.0/compiler.36424714_0"
        /*0030*/ 	.string	"-arch sm_100 -m 64 "



//--------------------- .note.nv.cuinfo           --------------------------
	.section	.note.nv.cuinfo,"",@"SHT_NOTE"
	.sectionflags	@"SHF_NOTE_NV_CUINFO"
        /*0018*/ 	.short	0x0002
        /*001a*/ 	.short	0x0064
        /*001c*/ 	.short	0x0082
	.zero		2


//--------------------- .nv.info                  --------------------------
	.section	.nv.info,"",@"SHT_CUDA_INFO"
	.align	4


	//----- nvinfo : EIATTR_REGCOUNT
	.align		4
        /*0000*/ 	.byte	0x04, 0x2f
        /*0002*/ 	.short	(.L_1 - .L_0)
	.align		4
.L_0:
        /*0004*/ 	.word	index@(_Z19RGB2GreyscaleKernelPhS_ii)
        /*0008*/ 	.word	0x0000000b


	//----- nvinfo : EIATTR_FRAME_SIZE
	.align		4
.L_1:
        /*000c*/ 	.byte	0x04, 0x11
        /*000e*/ 	.short	(.L_3 - .L_2)
	.align		4
.L_2:
        /*0010*/ 	.word	index@(_Z19RGB2GreyscaleKernelPhS_ii)
        /*0014*/ 	.word	0x00000000


	//----- nvinfo : EIATTR_REGCOUNT
	.align		4
.L_3:
        /*0018*/ 	.byte	0x04, 0x2f
        /*001a*/ 	.short	(.L_5 - .L_4)
	.align		4
.L_4:
        /*001c*/ 	.word	index@(_Z16rgbToRGBA_KernelP6RGBA_tPhi)
        /*0020*/ 	.word	0x00000012


	//----- nvinfo : EIATTR_FRAME_SIZE
	.align		4
.L_5:
        /*0024*/ 	.byte	0x04, 0x11
        /*0026*/ 	.short	(.L_7 - .L_6)
	.align		4
.L_6:
        /*0028*/ 	.word	index@(_Z16rgbToRGBA_KernelP6RGBA_tPhi)
        /*002c*/ 	.word	0x00000000


	//----- nvinfo : EIATTR_REGCOUNT
	.align		4
.L_7:
        /*0030*/ 	.byte	0x04, 0x2f
        /*0032*/ 	.short	(.L_9 - .L_8)
	.align		4
.L_8:
        /*0034*/ 	.word	index@(_Z16rgbaToRGB_KernelPhP6RGBA_ti)
        /*0038*/ 	.word	0x0000000c


	//----- nvinfo : EIATTR_FRAME_SIZE
	.align		4
.L_9:
        /*003c*/ 	.byte	0x04, 0x11
        /*003e*/ 	.short	(.L_11 - .L_10)
	.align		4
.L_10:
        /*0040*/ 	.word	index@(_Z16rgbaToRGB_KernelPhP6RGBA_ti)
        /*0044*/ 	.word	0x00000000


	//----- nvinfo : EIATTR_REGCOUNT
	.align		4
.L_11:
        /*0048*/ 	.byte	0x04, 0x2f
        /*004a*/ 	.short	(.L_13 - .L_12)
	.align		4
.L_12:
        /*004c*/ 	.word	index@(_Z26bicubicInterpolationKernelPhS_iiiii)
        /*0050*/ 	.word	0x0000003e


	//----- nvinfo : EIATTR_FRAME_SIZE
	.align		4
.L_13:
        /*0054*/ 	.byte	0x04, 0x11
        /*0056*/ 	.short	(.L_15 - .L_14)
	.align		4
.L_14:
        /*0058*/ 	.word	index@($__internal_2_$__cuda_sm20_div_rn_f64_full)
        /*005c*/ 	.word	0x00000000


	//----- nvinfo : EIATTR_FRAME_SIZE
	.align		4
.L_15:
        /*0060*/ 	.byte	0x04, 0x11
        /*0062*/ 	.short	(.L_17 - .L_16)
	.align		4
.L_16:
        /*0064*/ 	.word	index@(_Z26bicubicInterpolationKernelPhS_iiiii)
        /*0068*/ 	.word	0x00000000


	//----- nvinfo : EIATTR_REGCOUNT
	.align		4
.L_17:
        /*006c*/ 	.byte	0x04, 0x2f
        /*006e*/ 	.short	(.L_19 - .L_18)
	.align		4
.L_18:
        /*0070*/ 	.word	index@(_Z40bicubicInterpolation_GreyCon_Kernel_RGBAP6RGBA_tPhS0_iiiii)
        /*0074*/ 	.word	0x00000038


	//----- nvinfo : EIATTR_FRAME_SIZE
	.align		4
.L_19:
        /*0078*/ 	.byte	0x04, 0x11
        /*007a*/ 	.short	(.L_21 - .L_20)
	.align		4
.L_20:
        /*007c*/ 	.word	index@($__internal_1_$__cuda_sm20_div_rn_f64_full)
        /*0080*/ 	.word	0x00000000


	//----- nvinfo : EIATTR_FRAME_SIZE
	.align		4
.L_21:
        /*0084*/ 	.byte	0x04, 0x11
        /*0086*/ 	.short	(.L_23 - .L_22)
	.align		4
.L_22:
        /*0088*/ 	.word	index@(_Z40bicubicInterpolation_GreyCon_Kernel_RGBAP6RGBA_tPhS0_iiiii)
        /*008c*/ 	.word	0x00000000


	//----- nvinfo : EIATTR_REGCOUNT
	.align		4
.L_23:
        /*0090*/ 	.byte	0x04, 0x2f
        /*0092*/ 	.short	(.L_25 - .L_24)
	.align		4
.L_24:
        /*0094*/ 	.word	index@(_Z54bicubicInterpolation_Shared_Memory_GreyCon_Kernel_RGBAP6RGBA_tPhS0_iiiii)
        /*0098*/ 	.word	0x00000038


	//----- nvinfo : EIATTR_FRAME_SIZE
	.align		4
.L_25:
        /*009c*/ 	.byte	0x04, 0x11
        /*009e*/ 	.short	(.L_27 - .L_26)
	.align		4
.L_26:
        /*00a0*/ 	.word	index@($__internal_0_$__cuda_sm20_div_rn_f64_full)
        /*00a4*/ 	.word	0x00000000


	//----- nvinfo : EIATTR_FRAME_SIZE
	.align		4
.L_27:
        /*00a8*/ 	.byte	0x04, 0x11
        /*00aa*/ 	.short	(.L_29 - .L_28)
	.align		4
.L_28:
        /*00ac*/ 	.word	index@(_Z54bicubicInterpolation_Shared_Memory_GreyCon_Kernel_RGBAP6RGBA_tPhS0_iiiii)
        /*00b0*/ 	.word	0x00000000


	//----- nvinfo : EIATTR_MIN_STACK_SIZE
	.align		4
.L_29:
        /*00b4*/ 	.byte	0x04, 0x12
        /*00b6*/ 	.short	(.L_31 - .L_30)
	.align		4
.L_30:
        /*00b8*/ 	.word	index@(_Z54bicubicInterpolation_Shared_Memory_GreyCon_Kernel_RGBAP6RGBA_tPhS0_iiiii)
        /*00bc*/ 	.word	0x00000000


	//----- nvinfo : EIATTR_MIN_STACK_SIZE
	.align		4
.L_31:
        /*00c0*/ 	.byte	0x04, 0x12
        /*00c2*/ 	.short	(.L_33 - .L_32)
	.align		4
.L_32:
        /*00c4*/ 	.word	index@(_Z40bicubicInterpolation_GreyCon_Kernel_RGBAP6RGBA_tPhS0_iiiii)
        /*00c8*/ 	.word	0x00000000


	//----- nvinfo : EIATTR_MIN_STACK_SIZE
	.align		4
.L_33:
        /*00cc*/ 	.byte	0x04, 0x12
        /*00ce*/ 	.short	(.L_35 - .L_34)
	.align		4
.L_34:
        /*00d0*/ 	.word	index@(_Z26bicubicInterpolationKernelPhS_iiiii)
        /*00d4*/ 	.word	0x00000000


	//----- nvinfo : EIATTR_MIN_STACK_SIZE
	.align		4
.L_35:
        /*00d8*/ 	.byte	0x04, 0x12
        /*00da*/ 	.short	(.L_37 - .L_36)
	.align		4
.L_36:
        /*00dc*/ 	.word	index@(_Z16rgbaToRGB_KernelPhP6RGBA_ti)
        /*00e0*/ 	.word	0x00000000


	//----- nvinfo : EIATTR_MIN_STACK_SIZE
	.align		4
.L_37:
        /*00e4*/ 	.byte	0x04, 0x12
        /*00e6*/ 	.short	(.L_39 - .L_38)
	.align		4
.L_38:
        /*00e8*/ 	.word	index@(_Z16rgbToRGBA_KernelP6RGBA_tPhi)
        /*00ec*/ 	.word	0x00000000


	//----- nvinfo : EIATTR_MIN_STACK_SIZE
	.align		4
.L_39:
        /*00f0*/ 	.byte	0x04, 0x12
        /*00f2*/ 	.short	(.L_41 - .L_40)
	.align		4
.L_40:
        /*00f4*/ 	.word	index@(_Z19RGB2GreyscaleKernelPhS_ii)
        /*00f8*/ 	.word	0x00000000
.L_41:


//--------------------- .nv.compat                --------------------------
	.section	.nv.compat,"",@"SHT_CUDA_COMPAT_INFO"
	.align	4
        /*0000*/ 	.byte	0x02, 0x09, 0x00, 0x00, 0x02, 0x02, 0x01, 0x00, 0x02, 0x05, 0x05, 0x00, 0x03, 0x07, 0x01, 0x01
        /*0010*/ 	.byte	0x02, 0x03, 0x00, 0x00, 0x02, 0x06, 0x01, 0x00, 0x04, 0x0b, 0x08, 0x00, 0x01, 0x00, 0x00, 0x00
        /*0020*/ 	.byte	0x00, 0x00, 0x00, 0x00


//--------------------- .nv.info._Z54bicubicInterpolation_Shared_Memory_GreyCon_Kernel_RGBAP6RGBA_tPhS0_iiiii --------------------------
	.section	.nv.info._Z54bicubicInterpolation_Shared_Memory_GreyCon_Kernel_RGBAP6RGBA_tPhS0_iiiii,"",@"SHT_CUDA_INFO"
	.sectionflags	@""
	.align	4


	//----- nvinfo : EIATTR_CUDA_API_VERSION
	.align		4
        /*0000*/ 	.byte	0x04, 0x37
        /*0002*/ 	.short	(.L_43 - .L_42)
.L_42:
        /*0004*/ 	.word	0x00000082


	//----- nvinfo : EIATTR_KPARAM_INFO
	.align		4
.L_43:
        /*0008*/ 	.byte	0x04, 0x17
        /*000a*/ 	.short	(.L_45 - .L_44)
.L_44:
        /*000c*/ 	.word	0x00000000
        /*0010*/ 	.short	0x0007
        /*0012*/ 	.short	0x0028
        /*0014*/ 	.byte	0x00, 0xf0, 0x11, 0x00


	//----- nvinfo : EIATTR_KPARAM_INFO
	.align		4
.L_45:
        /*0018*/ 	.byte	0x04, 0x17
        /*001a*/ 	.short	(.L_47 - .L_46)
.L_46:
        /*001c*/ 	.word	0x00000000
        /*0020*/ 	.short	0x0006
        /*0022*/ 	.short	0x0024
        /*0024*/ 	.byte	0x00, 0xf0, 0x11, 0x00


	//----- nvinfo : EIATTR_KPARAM_INFO
	.align		4
.L_47:
        /*0028*/ 	.byte	0x04, 0x17
        /*002a*/ 	.short	(.L_49 - .L_48)
.L_48:
        /*002c*/ 	.word	0x00000000
        /*0030*/ 	.short	0x0005
        /*0032*/ 	.short	0x0020
        /*0034*/ 	.byte	0x00, 0xf0, 0x11, 0x00


	//----- nvinfo : EIATTR_KPARAM_INFO
	.align		4
.L_49:
        /*0038*/ 	.byte	0x04, 0x17
        /*003a*/ 	.short	(.L_51 - .L_50)
.L_50:
        /*003c*/ 	.word	0x00000000
        /*0040*/ 	.short	0x0004
        /*0042*/ 	.short	0x001c
        /*0044*/ 	.byte	0x00, 0xf0, 0x11, 0x00


	//----- nvinfo : EIATTR_KPARAM_INFO
	.align		4
.L_51:
        /*0048*/ 	.byte	0x04, 0x17
        /*004a*/ 	.short	(.L_53 - .L_52)
.L_52:
        /*004c*/ 	.word	0x00000000
        /*0050*/ 	.short	0x0003
        /*0052*/ 	.short	0x0018
        /*0054*/ 	.byte	0x00, 0xf0, 0x11, 0x00


	//----- nvinfo : EIATTR_KPARAM_INFO
	.align		4
.L_53:
        /*0058*/ 	.byte	0x04, 0x17
        /*005a*/ 	.short	(.L_55 - .L_54)
.L_54:
        /*005c*/ 	.word	0x00000000
        /*0060*/ 	.short	0x0002
        /*0062*/ 	.short	0x0010
        /*0064*/ 	.byte	0x00, 0xf5, 0x21, 0x00


	//----- nvinfo : EIATTR_KPARAM_INFO
	.align		4
.L_55:
        /*0068*/ 	.byte	0x04, 0x17
        /*006a*/ 	.short	(.L_57 - .L_56)
.L_56:
        /*006c*/ 	.word	0x00000000
        /*0070*/ 	.short	0x0001
        /*0072*/ 	.short	0x0008
        /*0074*/ 	.byte	0x00, 0xf5, 0x21, 0x00


	//----- nvinfo : EIATTR_KPARAM_INFO
	.align		4
.L_57:
        /*0078*/ 	.byte	0x04, 0x17
        /*007a*/ 	.short	(.L_59 - .L_58)
.L_58:
        /*007c*/ 	.word	0x00000000
        /*0080*/ 	.short	0x0000
        /*0082*/ 	.short	0x0000
        /*0084*/ 	.byte	0x00, 0xf5, 0x21, 0x00


	//----- nvinfo : EIATTR_SPARSE_MMA_MASK
	.align		4
.L_59:
        /*0088*/ 	.byte	0x03, 0x50
        /*008a*/ 	.short	0x0000


	//----- nvinfo : EIATTR_MAXREG_COUNT
	.align		4
        /*008c*/ 	.byte	0x03, 0x1b
        /*008e*/ 	.short	0x00ff


	//----- nvinfo : EIATTR_NUM_BARRIERS
	.align		4
        /*0090*/ 	.byte	0x02, 0x4c
        /*0092*/ 	.byte	0x01
	.zero		1


	//----- nvinfo : EIATTR_MERCURY_ISA_VERSION
	.align		4
        /*0094*/ 	.byte	0x03, 0x5f
        /*0096*/ 	.short	0x0101


	//----- nvinfo : EIATTR_UNUSED_LOAD_BYTE_OFFSET
	.align		4
        /*0098*/ 	.byte	0x04, 0x44
        /*009a*/ 	.short	(.L_61 - .L_60)


	//   ....[0]....
.L_60:
        /*009c*/ 	.word	0x00000a40
        /*00a0*/ 	.word	0x00000007


	//   ....[1]....
        /*00a4*/ 	.word	0x00000a60
        /*00a8*/ 	.word	0x00000007


	//   ....[2]....
        /*00ac*/ 	.word	0x00000a70
        /*00b0*/ 	.word	0x00000007


	//   ....[3]....
        /*00b4*/ 	.word	0x00000a80
        /*00b8*/ 	.word	0x00000007


	//   ....[4]....
        /*00bc*/ 	.word	0x00000d60
        /*00c0*/ 	.word	0x00000007


	//   ....[5]....
        /*00c4*/ 	.word	0x00000da0
        /*00c8*/ 	.word	0x00000007


	//   ....[6]....
        /*00cc*/ 	.word	0x00000dc0
        /*00d0*/ 	.word	0x00000007


	//   ....[7]....
        /*00d4*/ 	.word	0x00000df0
        /*00d8*/ 	.word	0x00000007


	//   ....[8]....
        /*00dc*/ 	.word	0x00000e70
        /*00e0*/ 	.word	0x00000007


	//   ....[9]....
        /*00e4*/ 	.word	0x00000ea0
        /*00e8*/ 	.word	0x00000007


	//   ....[10]....
        /*00ec*/ 	.word	0x00000ed0
        /*00f0*/ 	.word	0x00000007


	//   ....[11]....
        /*00f4*/ 	.word	0x00000f00
        /*00f8*/ 	.word	0x00000007


	//   ....[12]....
        /*00fc*/ 	.word	0x00000f20
        /*0100*/ 	.word	0x00000007


	//   ....[13]....
        /*0104*/ 	.word	0x00000f40
        /*0108*/ 	.word	0x00000007


	//   ....[14]....
        /*010c*/ 	.word	0x00000f70
        /*0110*/ 	.word	0x00000007


	//----- nvinfo : EIATTR_VRC_CTA_INIT_COUNT
	.align		4
.L_61:
        /*0114*/ 	.byte	0x02, 0x4a
	.zero		1
	.zero		1


	//----- nvinfo : EIATTR_EXIT_INSTR_OFFSETS
	.align		4
        /*0118*/ 	.byte	0x04, 0x1c
        /*011a*/ 	.short	(.L_63 - .L_62)


	//   ....[0]....
.L_62:
        /*011c*/ 	.word	0x00000480


	//   ....[1]....
        /*0120*/ 	.word	0x00002170


	//----- nvinfo : EIATTR_CRS_STACK_SIZE
	.align		4
.L_63:
        /*0124*/ 	.byte	0x04, 0x1e
        /*0126*/ 	.short	(.L_65 - .L_64)
.L_64:
        /*0128*/ 	.word	0x00000000


	//----- nvinfo : EIATTR_CBANK_PARAM_SIZE
	.align		4
.L_65:
        /*012c*/ 	.byte	0x03, 0x19
        /*012e*/ 	.short	0x002c


	//----- nvinfo : EIATTR_PARAM_CBANK
	.align		4
        /*0130*/ 	.byte	0x04, 0x0a
        /*0132*/ 	.short	(.L_67 - .L_66)
	.align		4
.L_66:
        /*0134*/ 	.word	index@(.nv.constant0._Z54bicubicInterpolation_Shared_Memory_GreyCon_Kernel_RGBAP6RGBA_tPhS0_iiiii)
        /*0138*/ 	.short	0x0380
        /*013a*/ 	.short	0x002c


	//----- nvinfo : EIATTR_SW_WAR
	.align		4
.L_67:
        /*013c*/ 	.byte	0x04, 0x36
        /*013e*/ 	.short	(.L_69 - .L_68)
.L_68:
        /*0140*/ 	.word	0x00000008
.L_69:


//--------------------- .nv.info._Z40bicubicInterpolation_GreyCon_Kernel_RGBAP6RGBA_tPhS0_iiiii --------------------------
	.section	.nv.info._Z40bicubicInterpolation_GreyCon_Kernel_RGBAP6RGBA_tPhS0_iiiii,"",@"SHT_CUDA_INFO"
	.sectionflags	@""
	.align	4


	//----- nvinfo : EIATTR_CUDA_API_VERSION
	.align		4
        /*0000*/ 	.byte	0x04, 0x37
        /*0002*/ 	.short	(.L_71 - .L_70)
.L_70:
        /*0004*/ 	.word	0x00000082


	//----- nvinfo : EIATTR_KPARAM_INFO
	.align		4
.L_71:
        /*0008*/ 	.byte	0x04, 0x17
        /*000a*/ 	.short	(.L_73 - .L_72)
.L_72:
        /*000c*/ 	.word	0x00000000
        /*0010*/ 	.short	0x0007
        /*0012*/ 	.short	0x0028
        /*0014*/ 	.byte	0x00, 0xf0, 0x11, 0x00


	//----- nvinfo : EIATTR_KPARAM_INFO
	.align		4
.L_73:
        /*0018*/ 	.byte	0x04, 0x17
        /*001a*/ 	.short	(.L_75 - .L_74)
.L_74:
        /*001c*/ 	.word	0x00000000
        /*0020*/ 	.short	0x0006
        /*0022*/ 	.short	0x0024
        /*0024*/ 	.byte	0x00, 0xf0, 0x11, 0x00


	//----- nvinfo : EIATTR_KPARAM_INFO
	.align		4
.L_75:
        /*0028*/ 	.byte	0x04, 0x17
        /*002a*/ 	.short	(.L_77 - .L_76)
.L_76:
        /*002c*/ 	.word	0x00000000
        /*0030*/ 	.short	0x0005
        /*0032*/ 	.short	0x0020
        /*0034*/ 	.byte	0x00, 0xf0, 0x11, 0x00


	//----- nvinfo : EIATTR_KPARAM_INFO
	.align		4
.L_77:
        /*0038*/ 	.byte	0x04, 0x17
        /*003a*/ 	.short	(.L_79 - .L_78)
.L_78:
        /*003c*/ 	.word	0x00000000
        /*0040*/ 	.short	0x0004
        /*0042*/ 	.short	0x001c
        /*0044*/ 	.byte	0x00, 0xf0, 0x11, 0x00


	//----- nvinfo : EIATTR_KPARAM_INFO
	.align		4
.L_79:
        /*0048*/ 	.byte	0x04, 0x17
        /*004a*/ 	.short	(.L_81 - .L_80)
.L_80:
        /*004c*/ 	.word	0x00000000
        /*0050*/ 	.short	0x0003
        /*0052*/ 	.short	0x0018
        /*0054*/ 	.byte	0x00, 0xf0, 0x11, 0x00


	//----- nvinfo : EIATTR_KPARAM_INFO
	.align		4
.L_81:
        /*0058*/ 	.byte	0x04, 0x17
        /*005a*/ 	.short	(.L_83 - .L_82)
.L_82:
        /*005c*/ 	.word	0x00000000
        /*0060*/ 	.short	0x0002
        /*0062*/ 	.short	0x0010
        /*0064*/ 	.byte	0x00, 0xf5, 0x21, 0x00


	//----- nvinfo : EIATTR_KPARAM_INFO
	.align		4
.L_83:
        /*0068*/ 	.byte	0x04, 0x17
        /*006a*/ 	.short	(.L_85 - .L_84)
.L_84:
        /*006c*/ 	.word	0x00000000
        /*0070*/ 	.short	0x0001
        /*0072*/ 	.short	0x0008
        /*0074*/ 	.byte	0x00, 0xf5, 0x21, 0x00


	//----- nvinfo : EIATTR_KPARAM_INFO
	.align		4
.L_85:
        /*0078*/ 	.byte	0x04, 0x17
        /*007a*/ 	.short	(.L_87 - .L_86)
.L_86:
        /*007c*/ 	.word	0x00000000
        /*0080*/ 	.short	0x0000
        /*0082*/ 	.short	0x0000
        /*0084*/ 	.byte	0x00, 0xf5, 0x21, 0x00


	//----- nvinfo : EIATTR_SPARSE_MMA_MASK
	.align		4
.L_87:
        /*0088*/ 	.byte	0x03, 0x50
        /*008a*/ 	.short	0x0000


	//----- nvinfo : EIATTR_MAXREG_COUNT
	.align		4
        /*008c*/ 	.byte	0x03, 0x1b
        /*008e*/ 	.short	0x00ff


	//----- nvinfo : EIATTR_MERCURY_ISA_VERSION
	.align		4
        /*0090*/ 	.byte	0x03, 0x5f
        /*0092*/ 	.short	0x0101


	//----- nvinfo : EIATTR_UNUSED_LOAD_BYTE_OFFSET
	.align		4
        /*0094*/ 	.byte	0x04, 0x44
        /*0096*/ 	.short	(.L_89 - .L_88)


	//   ....[0]....
.L_88:
        /*0098*/ 	.word	0x000008f0
        /*009c*/ 	.word	0x00000007


	//   ....[1]....
        /*00a0*/ 	.word	0x00000910
        /*00a4*/ 	.word	0x00000007


	//   ....[2]....
        /*00a8*/ 	.word	0x00000930
        /*00ac*/ 	.word	0x00000007


	//   ....[3]....
        /*00b0*/ 	.word	0x00000960
        /*00b4*/ 	.word	0x00000007


	//   ....[4]....
        /*00b8*/ 	.word	0x00000a40
        /*00bc*/ 	.word	0x00000007


	//   ....[5]....
        /*00c0*/ 	.word	0x00000a60
        /*00c4*/ 	.word	0x00000007


	//   ....[6]....
        /*00c8*/ 	.word	0x00000a70
        /*00cc*/ 	.word	0x00000007


	//   ....[7]....
        /*00d0*/ 	.word	0x00000aa0
        /*00d4*/ 	.word	0x00000007


	//   ....[8]....
        /*00d8*/ 	.word	0x00000b10
        /*00dc*/ 	.word	0x00000007


	//   ....[9]....
        /*00e0*/ 	.word	0x00000b30
        /*00e4*/ 	.word	0x00000007


	//   ....[10]....
        /*00e8*/ 	.word	0x00000b40
        /*00ec*/ 	.word	0x00000007


	//   ....[11]....
        /*00f0*/ 	.word	0x00000c10
        /*00f4*/ 	.word	0x00000007


	//   ....[12]....
        /*00f8*/ 	.word	0x00000c40
        /*00fc*/ 	.word	0x00000007


	//   ....[13]....
        /*0100*/ 	.word	0x00000c50
        /*0104*/ 	.word	0x00000007


	//   ....[14]....
        /*0108*/ 	.word	0x00000c80
        /*010c*/ 	.word	0x00000007


	//----- nvinfo : EIATTR_VRC_CTA_INIT_COUNT
	.align		4
.L_89:
        /*0110*/ 	.byte	0x02, 0x4a
	.zero		1
	.zero		1


	//----- nvinfo : EIATTR_EXIT_INSTR_OFFSETS
	.align		4
        /*0114*/ 	.byte	0x04, 0x1c
        /*0116*/ 	.short	(.L_91 - .L_90)


	//   ....[0]....
.L_90:
        /*0118*/ 	.word	0x000000c0


	//   ....[1]....
        /*011c*/ 	.word	0x00002940


	//----- nvinfo : EIATTR_CRS_STACK_SIZE
	.align		4
.L_91:
        /*0120*/ 	.byte	0x04, 0x1e
        /*0122*/ 	.short	(.L_93 - .L_92)
.L_92:
        /*0124*/ 	.word	0x00000000


	//----- nvinfo : EIATTR_CBANK_PARAM_SIZE
	.align		4
.L_93:
        /*0128*/ 	.byte	0x03, 0x19
        /*012a*/ 	.short	0x002c


	//----- nvinfo : EIATTR_PARAM_CBANK
	.align		4
        /*012c*/ 	.byte	0x04, 0x0a
        /*012e*/ 	.short	(.L_95 - .L_94)
	.align		4
.L_94:
        /*0130*/ 	.word	index@(.nv.constant0._Z40bicubicInterpolation_GreyCon_Kernel_RGBAP6RGBA_tPhS0_iiiii)
        /*0134*/ 	.short	0x0380
        /*0136*/ 	.short	0x002c


	//----- nvinfo : EIATTR_SW_WAR
	.align		4
.L_95:
        /*0138*/ 	.byte	0x04, 0x36
        /*013a*/ 	.short	(.L_97 - .L_96)
.L_96:
        /*013c*/ 	.word	0x00000008
.L_97:


//--------------------- .nv.info._Z26bicubicInterpolationKernelPhS_iiiii --------------------------
	.section	.nv.info._Z26bicubicInterpolationKernelPhS_iiiii,"",@"SHT_CUDA_INFO"
	.sectionflags	@""
	.align	4


	//----- nvinfo : EIATTR_CUDA_API_VERSION
	.align		4
        /*0000*/ 	.byte	0x04, 0x37
        /*0002*/ 	.short	(.L_99 - .L_98)
.L_98:
        /*0004*/ 	.word	0x00000082


	//----- nvinfo : EIATTR_KPARAM_INFO
	.align		4
.L_99:
        /*0008*/ 	.byte	0x04, 0x17
        /*000a*/ 	.short	(.L_101 - .L_100)
.L_100:
        /*000c*/ 	.word	0x00000000
        /*0010*/ 	.short	0x0006
        /*0012*/ 	.short	0x0020
        /*0014*/ 	.byte	0x00, 0xf0, 0x11, 0x00


	//----- nvinfo : EIATTR_KPARAM_INFO
	.align		4
.L_101:
        /*0018*/ 	.byte	0x04, 0x17
        /*001a*/ 	.short	(.L_103 - .L_102)
.L_102:
        /*001c*/ 	.word	0x00000000
        /*0020*/ 	.short	0x0005
        /*0022*/ 	.short	0x001c
        /*0024*/ 	.byte	0x00, 0xf0, 0x11, 0x00


	//----- nvinfo : EIATTR_KPARAM_INFO
	.align		4
.L_103:
        /*0028*/ 	.byte	0x04, 0x17
        /*002a*/ 	.short	(.L_105 - .L_104)
.L_104:
        /*002c*/ 	.word	0x00000000
        /*0030*/ 	.short	0x0004
        /*0032*/ 	.short	0x0018
        /*0034*/ 	.byte	0x00, 0xf0, 0x11, 0x00


	//----- nvinfo : EIATTR_KPARAM_INFO
	.align		4
.L_105:
        /*0038*/ 	.byte	0x04, 0x17
        /*003a*/ 	.short	(.L_107 - .L_106)
.L_106:
        /*003c*/ 	.word	0x00000000
        /*0040*/ 	.short	0x0003
        /*0042*/ 	.short	0x0014
        /*0044*/ 	.byte	0x00, 0xf0, 0x11, 0x00


	//----- nvinfo : EIATTR_KPARAM_INFO
	.align		4
.L_107:
        /*0048*/ 	.byte	0x04, 0x17
        /*004a*/ 	.short	(.L_109 - .L_108)
.L_108:
        /*004c*/ 	.word	0x00000000
        /*0050*/ 	.short	0x0002
        /*0052*/ 	.short	0x0010
        /*0054*/ 	.byte	0x00, 0xf0, 0x11, 0x00


	//----- nvinfo : EIATTR_KPARAM_INFO
	.align		4
.L_109:
        /*0058*/ 	.byte	0x04, 0x17
        /*005a*/ 	.short	(.L_111 - .L_110)
.L_110:
        /*005c*/ 	.word	0x00000000
        /*0060*/ 	.short	0x0001
        /*0062*/ 	.short	0x0008
        /*0064*/ 	.byte	0x00, 0xf5, 0x21, 0x00


	//----- nvinfo : EIATTR_KPARAM_INFO
	.align		4
.L_111:
        /*0068*/ 	.byte	0x04, 0x17
        /*006a*/ 	.short	(.L_113 - .L_112)
.L_112:
        /*006c*/ 	.word	0x00000000
        /*0070*/ 	.short	0x0000
        /*0072*/ 	.short	0x0000
        /*0074*/ 	.byte	0x00, 0xf5, 0x21, 0x00


	//----- nvinfo : EIATTR_SPARSE_MMA_MASK
	.align		4
.L_113:
        /*0078*/ 	.byte	0x03, 0x50
        /*007a*/ 	.short	0x0000


	//----- nvinfo : EIATTR_MAXREG_COUNT
	.align		4
        /*007c*/ 	.byte	0x03, 0x1b
        /*007e*/ 	.short	0x00ff


	//----- nvinfo : EIATTR_MERCURY_ISA_VERSION
	.align		4
        /*0080*/ 	.byte	0x03, 0x5f
        /*0082*/ 	.short	0x0101


	//----- nvinfo : EIATTR_VRC_CTA_INIT_COUNT
	.align		4
        /*0084*/ 	.byte	0x02, 0x4a
	.zero		1
	.zero		1


	//----- nvinfo : EIATTR_EXIT_INSTR_OFFSETS
	.align		4
        /*0088*/ 	.byte	0x04, 0x1c
        /*008a*/ 	.short	(.L_115 - .L_114)


	//   ....[0]....
.L_114:
        /*008c*/ 	.word	0x000000c0


	//   ....[1]....
        /*0090*/ 	.word	0x00002c80


	//----- nvinfo : EIATTR_CRS_STACK_SIZE
	.align		4
.L_115:
        /*0094*/ 	.byte	0x04, 0x1e
        /*0096*/ 	.short	(.L_117 - .L_116)
.L_116:
        /*0098*/ 	.word	0x00000000


	//----- nvinfo : EIATTR_CBANK_PARAM_SIZE
	.align		4
.L_117:
        /*009c*/ 	.byte	0x03, 0x19
        /*009e*/ 	.short	0x0024


	//----- nvinfo : EIATTR_PARAM_CBANK
	.align		4
        /*00a0*/ 	.byte	0x04, 0x0a
        /*00a2*/ 	.short	(.L_119 - .L_118)
	.align		4
.L_118:
        /*00a4*/ 	.word	index@(.nv.constant0._Z26bicubicInterpolationKernelPhS_iiiii)
        /*00a8*/ 	.short	0x0380
        /*00aa*/ 	.short	0x0024


	//----- nvinfo : EIATTR_SW_WAR
	.align		4
.L_119:
        /*00ac*/ 	.byte	0x04, 0x36
        /*00ae*/ 	.short	(.L_121 - .L_120)
.L_120:
        /*00b0*/ 	.word	0x00000008
.L_121:


//--------------------- .nv.info._Z16rgbaToRGB_KernelPhP6RGBA_ti --------------------------
	.section	.nv.info._Z16rgbaToRGB_KernelPhP6RGBA_ti,"",@"SHT_CUDA_INFO"
	.sectionflags	@""
	.align	4


	//----- nvinfo : EIATTR_CUDA_API_VERSION
	.align		4
        /*0000*/ 	.byte	0x04, 0x37
        /*0002*/ 	.short	(.L_123 - .L_122)
.L_122:
        /*0004*/ 	.word	0x00000082


	//----- nvinfo : EIATTR_KPARAM_INFO
	.align		4
.L_123:
        /*0008*/ 	.byte	0x04, 0x17
        /*000a*/ 	.short	(.L_125 - .L_124)
.L_124:
        /*000c*/ 	.word	0x00000000
        /*0010*/ 	.short	0x0002
        /*0012*/ 	.short	0x0010
        /*0014*/ 	.byte	0x00, 0xf0, 0x11, 0x00


	//----- nvinfo : EIATTR_KPARAM_INFO
	.align		4
.L_125:
        /*0018*/ 	.byte	0x04, 0x17
        /*001a*/ 	.short	(.L_127 - .L_126)
.L_126:
        /*001c*/ 	.word	0x00000000
        /*0020*/ 	.short	0x0001
        /*0022*/ 	.short	0x0008
        /*0024*/ 	.byte	0x00, 0xf5, 0x21, 0x00


	//----- nvinfo : EIATTR_KPARAM_INFO
	.align		4
.L_127:
        /*0028*/ 	.byte	0x04, 0x17
        /*002a*/ 	.short	(.L_129 - .L_128)
.L_128:
        /*002c*/ 	.word	0x00000000
        /*0030*/ 	.short	0x0000
        /*0032*/ 	.short	0x0000
        /*0034*/ 	.byte	0x00, 0xf5, 0x21, 0x00


	//----- nvinfo : EIATTR_SPARSE_MMA_MASK
	.align		4
.L_129:
        /*0038*/ 	.byte	0x03, 0x50
        /*003a*/ 	.short	0x0000


	//----- nvinfo : EIATTR_MAXREG_COUNT
	.align		4
        /*003c*/ 	.byte	0x03, 0x1b
        /*003e*/ 	.short	0x00ff


	//----- nvinfo : EIATTR_NUM_BARRIERS
	.align		4
        /*0040*/ 	.byte	0x02, 0x4c
        /*0042*/ 	.byte	0x01
	.zero		1


	//----- nvinfo : EIATTR_MERCURY_ISA_VERSION
	.align		4
        /*0044*/ 	.byte	0x03, 0x5f
        /*0046*/ 	.short	0x0101


	//----- nvinfo : EIATTR_UNUSED_LOAD_BYTE_OFFSET
	.align		4
        /*0048*/ 	.byte	0x04, 0x44
        /*004a*/ 	.short	(.L_131 - .L_130)


	//   ....[0]....
.L_130:
        /*004c*/ 	.word	0x00000120
        /*0050*/ 	.word	0x00000007


	//----- nvinfo : EIATTR_VRC_CTA_INIT_COUNT
	.align		4
.L_131:
        /*0054*/ 	.byte	0x02, 0x4a
	.zero		1
	.zero		1


	//----- nvinfo : EIATTR_EXIT_INSTR_OFFSETS
	.align		4
        /*0058*/ 	.byte	0x04, 0x1c
        /*005a*/ 	.short	(.L_133 - .L_132)


	//   ....[0]....
.L_132:
        /*005c*/ 	.word	0x00000110


	//   ....[1]....
        /*0060*/ 	.word	0x000001d0


	//----- nvinfo : EIATTR_CBANK_PARAM_SIZE
	.align		4
.L_133:
        /*0064*/ 	.byte	0x03, 0x19
        /*0066*/ 	.short	0x0014


	//----- nvinfo : EIATTR_PARAM_CBANK
	.align		4
        /*0068*/ 	.byte	0x04, 0x0a
        /*006a*/ 	.short	(.L_135 - .L_134)
	.align		4
.L_134:
        /*006c*/ 	.word	index@(.nv.constant0._Z16rgbaToRGB_KernelPhP6RGBA_ti)
        /*0070*/ 	.short	0x0380
        /*0072*/ 	.short	0x0014


	//----- nvinfo : EIATTR_SW_WAR
	.align		4
.L_135:
        /*0074*/ 	.byte	0x04, 0x36
        /*0076*/ 	.short	(.L_137 - .L_136)
.L_136:
        /*0078*/ 	.word	0x00000008
.L_137:


//--------------------- .nv.info._Z16rgbToRGBA_KernelP6RGBA_tPhi --------------------------
	.section	.nv.info._Z16rgbToRGBA_KernelP6RGBA_tPhi,"",@"SHT_CUDA_INFO"
	.sectionflags	@""
	.align	4


	//----- nvinfo : EIATTR_CUDA_API_VERSION
	.align		4
        /*0000*/ 	.byte	0x04, 0x37
        /*0002*/ 	.short	(.L_139 - .L_138)
.L_138:
        /*0004*/ 	.word	0x00000082


	//----- nvinfo : EIATTR_KPARAM_INFO
	.align		4
.L_139:
        /*0008*/ 	.byte	0x04, 0x17
        /*000a*/ 	.short	(.L_141 - .L_140)
.L_140:
        /*000c*/ 	.word	0x00000000
        /*0010*/ 	.short	0x0002
        /*0012*/ 	.short	0x0010
        /*0014*/ 	.byte	0x00, 0xf0, 0x11, 0x00


	//----- nvinfo : EIATTR_KPARAM_INFO
	.align		4
.L_141:
        /*0018*/ 	.byte	0x04, 0x17
        /*001a*/ 	.short	(.L_143 - .L_142)
.L_142:
        /*001c*/ 	.word	0x00000000
        /*0020*/ 	.short	0x0001
        /*0022*/ 	.short	0x0008
        /*0024*/ 	.byte	0x00, 0xf5, 0x21, 0x00


	//----- nvinfo : EIATTR_KPARAM_INFO
	.align		4
.L_143:
        /*0028*/ 	.byte	0x04, 0x17
        /*002a*/ 	.short	(.L_145 - .L_144)
.L_144:
        /*002c*/ 	.word	0x00000000
        /*0030*/ 	.short	0x0000
        /*0032*/ 	.short	0x0000
        /*0034*/ 	.byte	0x00, 0xf5, 0x21, 0x00


	//----- nvinfo : EIATTR_SPARSE_MMA_MASK
	.align		4
.L_145:
        /*0038*/ 	.byte	0x03, 0x50
        /*003a*/ 	.short	0x0000


	//----- nvinfo : EIATTR_MAXREG_COUNT
	.align		4
        /*003c*/ 	.byte	0x03, 0x1b
        /*003e*/ 	.short	0x00ff


	//----- nvinfo : EIATTR_NUM_BARRIERS
	.align		4
        /*0040*/ 	.byte	0x02, 0x4c
        /*0042*/ 	.byte	0x01
	.zero		1


	//----- nvinfo : EIATTR_MERCURY_ISA_VERSION
	.align		4
        /*0044*/ 	.byte	0x03, 0x5f
        /*0046*/ 	.short	0x0101


	//----- nvinfo : EIATTR_VRC_CTA_INIT_COUNT
	.align		4
        /*0048*/ 	.byte	0x02, 0x4a
	.zero		1
	.zero		1


	//----- nvinfo : EIATTR_EXIT_INSTR_OFFSETS
	.align		4
        /*004c*/ 	.byte	0x04, 0x1c
        /*004e*/ 	.short	(.L_147 - .L_146)


	//   ....[0]....
.L_146:
        /*0050*/ 	.word	0x00000170


	//   ....[1]....
        /*0054*/ 	.word	0x00000230


	//----- nvinfo : EIATTR_CBANK_PARAM_SIZE
	.align		4
.L_147:
        /*0058*/ 	.byte	0x03, 0x19
        /*005a*/ 	.short	0x0014


	//----- nvinfo : EIATTR_PARAM_CBANK
	.align		4
        /*005c*/ 	.byte	0x04, 0x0a
        /*005e*/ 	.short	(.L_149 - .L_148)
	.align		4
.L_148:
        /*0060*/ 	.word	index@(.nv.constant0._Z16rgbToRGBA_KernelP6RGBA_tPhi)
        /*0064*/ 	.short	0x0380
        /*0066*/ 	.short	0x0014


	//----- nvinfo : EIATTR_SW_WAR
	.align		4
.L_149:
        /*0068*/ 	.byte	0x04, 0x36
        /*006a*/ 	.short	(.L_151 - .L_150)
.L_150:
        /*006c*/ 	.word	0x00000008
.L_151:


//--------------------- .nv.info._Z19RGB2GreyscaleKernelPhS_ii --------------------------
	.section	.nv.info._Z19RGB2GreyscaleKernelPhS_ii,"",@"SHT_CUDA_INFO"
	.sectionflags	@""
	.align	4


	//----- nvinfo : EIATTR_CUDA_API_VERSION
	.align		4
        /*0000*/ 	.byte	0x04, 0x37
        /*0002*/ 	.short	(.L_153 - .L_152)
.L_152:
        /*0004*/ 	.word	0x00000082


	//----- nvinfo : EIATTR_KPARAM_INFO
	.align		4
.L_153:
        /*0008*/ 	.byte	0x04, 0x17
        /*000a*/ 	.short	(.L_155 - .L_154)
.L_154:
        /*000c*/ 	.word	0x00000000
        /*0010*/ 	.short	0x0003
        /*0012*/ 	.short	0x0014
        /*0014*/ 	.byte	0x00, 0xf0, 0x11, 0x00


	//----- nvinfo : EIATTR_KPARAM_INFO
	.align		4
.L_155:
        /*0018*/ 	.byte	0x04, 0x17
        /*001a*/ 	.short	(.L_157 - .L_156)
.L_156:
        /*001c*/ 	.word	0x00000000
        /*0020*/ 	.short	0x0002
        /*0022*/ 	.short	0x0010
        /*0024*/ 	.byte	0x00, 0xf0, 0x11, 0x00


	//----- nvinfo : EIATTR_KPARAM_INFO
	.align		4
.L_157:
        /*0028*/ 	.byte	0x04, 0x17
        /*002a*/ 	.short	(.L_159 - .L_158)
.L_158:
        /*002c*/ 	.word	0x00000000
        /*0030*/ 	.short	0x0001
        /*0032*/ 	.short	0x0008
        /*0034*/ 	.byte	0x00, 0xf5, 0x21, 0x00


	//----- nvinfo : EIATTR_KPARAM_INFO
	.align		4
.L_159:
        /*0038*/ 	.byte	0x04, 0x17
        /*003a*/ 	.short	(.L_161 - .L_160)
.L_160:
        /*003c*/ 	.word	0x00000000
        /*0040*/ 	.short	0x0000
        /*0042*/ 	.short	0x0000
        /*0044*/ 	.byte	0x00, 0xf5, 0x21, 0x00


	//----- nvinfo : EIATTR_SPARSE_MMA_MASK
	.align		4
.L_161:
        /*0048*/ 	.byte	0x03, 0x50
        /*004a*/ 	.short	0x0000


	//----- nvinfo : EIATTR_MAXREG_COUNT
	.align		4
        /*004c*/ 	.byte	0x03, 0x1b
        /*004e*/ 	.short	0x00ff


	//----- nvinfo : EIATTR_MERCURY_ISA_VERSION
	.align		4
        /*0050*/ 	.byte	0x03, 0x5f
        /*0052*/ 	.short	0x0101


	//----- nvinfo : EIATTR_VRC_CTA_INIT_COUNT
	.align		4
        /*0054*/ 	.byte	0x02, 0x4a
	.zero		1
	.zero		1


	//----- nvinfo : EIATTR_EXIT_INSTR_OFFSETS
	.align		4
        /*0058*/ 	.byte	0x04, 0x1c
        /*005a*/ 	.short	(.L_163 - .L_162)


	//   ....[0]....
.L_162:
        /*005c*/ 	.word	0x000000c0


	//   ....[1]....
        /*0060*/ 	.word	0x00000220


	//----- nvinfo : EIATTR_CBANK_PARAM_SIZE
	.align		4
.L_163:
        /*0064*/ 	.byte	0x03, 0x19
        /*0066*/ 	.short	0x0018


	//----- nvinfo : EIATTR_PARAM_CBANK
	.align		4
        /*0068*/ 	.byte	0x04, 0x0a
        /*006a*/ 	.short	(.L_165 - .L_164)
	.align		4
.L_164:
        /*006c*/ 	.word	index@(.nv.constant0._Z19RGB2GreyscaleKernelPhS_ii)
        /*0070*/ 	.short	0x0380
        /*0072*/ 	.short	0x0018


	//----- nvinfo : EIATTR_SW_WAR
	.align		4
.L_165:
        /*0074*/ 	.byte	0x04, 0x36
        /*0076*/ 	.short	(.L_167 - .L_166)
.L_166:
        /*0078*/ 	.word	0x00000008
.L_167:


//--------------------- .nv.callgraph             --------------------------
	.section	.nv.callgraph,"",@"SHT_CUDA_CALLGRAPH"
	.align	4
	.sectionentsize	8
	.align		4
        /*0000*/ 	.word	0x00000000
	.align		4
        /*0004*/ 	.word	0xffffffff
	.align		4
        /*0008*/ 	.word	0x00000000
	.align		4
        /*000c*/ 	.word	0xfffffffe
	.align		4
        /*0010*/ 	.word	0x00000000
	.align		4
        /*0014*/ 	.word	0xfffffffd
	.align		4
        /*0018*/ 	.word	0x00000000
	.align		4
        /*001c*/ 	.word	0xfffffffc


//--------------------- .text._Z54bicubicInterpolation_Shared_Memory_GreyCon_Kernel_RGBAP6RGBA_tPhS0_iiiii --------------------------
	.section	.text._Z54bicubicInterpolation_Shared_Memory_GreyCon_Kernel_RGBAP6RGBA_tPhS0_iiiii,"ax",@progbits
	.align	128
        .global         _Z54bicubicInterpolation_Shared_Memory_GreyCon_Kernel_RGBAP6RGBA_tPhS0_iiiii
        .type           _Z54bicubicInterpolation_Shared_Memory_GreyCon_Kernel_RGBAP6RGBA_tPhS0_iiiii,@function
        .size           _Z54bicubicInterpolation_Shared_Memory_GreyCon_Kernel_RGBAP6RGBA_tPhS0_iiiii,(.L_x_35 - _Z54bicubicInterpolation_Shared_Memory_GreyCon_Kernel_RGBAP6RGBA_tPhS0_iiiii)
        .other          _Z54bicubicInterpolation_Shared_Memory_GreyCon_Kernel_RGBAP6RGBA_tPhS0_iiiii,@"STO_CUDA_ENTRY STV_DEFAULT"
_Z54bicubicInterpolation_Shared_Memory_GreyCon_Kernel_RGBAP6RGBA_tPhS0_iiiii:
.text._Z54bicubicInterpolation_Shared_Memory_GreyCon_Kernel_RGBAP6RGBA_tPhS0_iiiii:
[----:B------:R-:W-:Y:S01]  /*0000*/  LDC R1, c[0x0][0x37c] ;  /* 0x0000df00ff017b82 */ /* 0x000fe20000000800 */
[----:B------:R-:W0:Y:S07]  /*0010*/  LDCU UR10, c[0x0][0x3a8] ;  /* 0x00007500ff0a77ac */ /* 0x000e2e0008000800 */
[----:B------:R-:W1:Y:S01]  /*0020*/  LDC R8, c[0x0][0x364] ;  /* 0x0000d900ff087b82 */ /* 0x000e620000000800 */
[----:B------:R-:W2:Y:S01]  /*0030*/  S2R R11, SR_TID.Y ;  /* 0x00000000000b7919 */ /* 0x000ea20000002200 */
[----:B------:R-:W-:Y:S01]  /*0040*/  BSSY.RECONVERGENT B0, `(.L_x_0) ;  /* 0x000003d000007945 */ /* 0x000fe20003800200 */
[----:B------:R-:W3:Y:S05]  /*0050*/  LDCU.64 UR6, c[0x0][0x358] ;  /* 0x00006b00ff0677ac */ /* 0x000eea0008000a00 */
[----:B------:R-:W4:Y:S08]  /*0060*/  LDC R10, c[0x0][0x360] ;  /* 0x0000d800ff0a7b82 */ /* 0x000f300000000800 */
[----:B------:R-:W1:Y:S01]  /*0070*/  S2UR UR8, SR_CTAID.Y ;  /* 0x00000000000879c3 */ /* 0x000e620000002600 */
[----:B0-----:R-:W0:Y:S07]  /*0080*/  I2F.U32.RP R0, UR10 ;  /* 0x0000000a00007d06 */ /* 0x001e2e0008209000 */
[----:B------:R-:W1:Y:S01]  /*0090*/  S2UR UR9, SR_CTAID.X ;  /* 0x00000000000979c3 */ /* 0x000e620000002500 */
[----:B0-----:R-:W0:Y:S02]  /*00a0*/  MUFU.RCP R0, R0 ;  /* 0x0000000000007308 */ /* 0x001e240000001000 */
[----:B0-----:R-:W-:-:S02]  /*00b0*/  VIADD R2, R0, 0xffffffe ;  /* 0x0ffffffe00027836 */ /* 0x001fc40000000000 */
[----:B------:R-:W0:Y:S04]  /*00c0*/  S2R R0, SR_TID.X ;  /* 0x0000000000007919 */ /* 0x000e280000002100 */
[----:B------:R5:W3:Y:S02]  /*00d0*/  F2I.FTZ.U32.TRUNC.NTZ R3, R2 ;  /* 0x0000000200037305 */ /* 0x000ae4000021f000 */
[----:B-----5:R-:W-:Y:S02]  /*00e0*/  IMAD.MOV.U32 R2, RZ, RZ, RZ ;  /* 0x000000ffff027224 */ /* 0x020fe400078e00ff */
[----:B---3--:R-:W-:-:S04]  /*00f0*/  IMAD.MOV R5, RZ, RZ, -R3 ;  /* 0x000000ffff057224 */ /* 0x008fc800078e0a03 */
[----:B------:R-:W-:-:S04]  /*0100*/  IMAD R5, R5, UR10, RZ ;  /* 0x0000000a05057c24 */ /* 0x000fc8000f8e02ff */
[----:B------:R-:W-:-:S06]  /*0110*/  IMAD.HI.U32 R3, R3, R5, R2 ;  /* 0x0000000503037227 */ /* 0x000fcc00078e0002 */
[----:B-1----:R-:W-:-:S04]  /*0120*/  IMAD.HI.U32 R5, R3, R8, RZ ;  /* 0x0000000803057227 */ /* 0x002fc800078e00ff */
[----:B----4-:R-:W-:-:S04]  /*0130*/  IMAD.HI.U32 R3, R3, R10, RZ ;  /* 0x0000000a03037227 */ /* 0x010fc800078e00ff */
[----:B------:R-:W-:Y:S01]  /*0140*/  IMAD.MOV R9, RZ, RZ, -R5 ;  /* 0x000000ffff097224 */ /* 0x000fe200078e0a05 */
[----:B------:R-:W-:-:S03]  /*0150*/  IADD3 R7, PT, PT, -R3, RZ, RZ ;  /* 0x000000ff03077210 */ /* 0x000fc60007ffe1ff */
[----:B------:R-:W-:Y:S02]  /*0160*/  IMAD R4, R9, UR10, R8 ;  /* 0x0000000a09047c24 */ /* 0x000fe4000f8e0208 */
[----:B------:R-:W-:-:S03]  /*0170*/  IMAD R2, R7, UR10, R10 ;  /* 0x0000000a07027c24 */ /* 0x000fc6000f8e020a */
[----:B------:R-:W-:Y:S02]  /*0180*/  ISETP.GE.U32.AND P3, PT, R4, UR10, PT ;  /* 0x0000000a04007c0c */ /* 0x000fe4000bf66070 */
[----:B------:R-:W-:-:S11]  /*0190*/  ISETP.GE.U32.AND P0, PT, R2, UR10, PT ;  /* 0x0000000a02007c0c */ /* 0x000fd6000bf06070 */
[----:B------:R-:W-:Y:S02]  /*01a0*/  @P3 VIADD R4, R4, -UR10 ;  /* 0x8000000a04043c36 */ /* 0x000fe40008000000 */
[----:B------:R-:W-:Y:S01]  /*01b0*/  @P0 VIADD R2, R2, -UR10 ;  /* 0x8000000a02020c36 */ /* 0x000fe20008000000 */
[----:B------:R-:W-:Y:S01]  /*01c0*/  @P0 IADD3 R3, PT, PT, R3, 0x1, RZ ;  /* 0x0000000103030810 */ /* 0x000fe20007ffe0ff */
[----:B------:R-:W-:Y:S01]  /*01d0*/  @P3 VIADD R5, R5, 0x1 ;  /* 0x0000000105053836 */ /* 0x000fe20000000000 */
[----:B------:R-:W-:Y:S02]  /*01e0*/  ISETP.GE.U32.AND P1, PT, R4, UR10, PT ;  /* 0x0000000a04007c0c */ /* 0x000fe4000bf26070 */
[----:B------:R-:W-:Y:S02]  /*01f0*/  ISETP.GE.U32.AND P2, PT, R2, UR10, PT ;  /* 0x0000000a02007c0c */ /* 0x000fe4000bf46070 */
[----:B------:R-:W-:Y:S02]  /*0200*/  ISETP.NE.U32.AND P3, PT, RZ, UR10, PT ;  /* 0x0000000aff007c0c */ /* 0x000fe4000bf65070 */
[----:B------:R-:W-:-:S07]  /*0210*/  LOP3.LUT R2, RZ, UR10, RZ, 0x33, !PT ;  /* 0x0000000aff027c12 */ /* 0x000fce000f8e33ff */
[----:B------:R-:W-:Y:S02]  /*0220*/  @P1 VIADD R5, R5, 0x1 ;  /* 0x0000000105051836 */ /* 0x000fe40000000000 */
[----:B------:R-:W-:-:S03]  /*0230*/  @P2 VIADD R3, R3, 0x1 ;  /* 0x0000000103032836 */ /* 0x000fc60000000000 */
[C---:B------:R-:W-:Y:S02]  /*0240*/  SEL R4, R2.reuse, R5, !P3 ;  /* 0x0000000502047207 */ /* 0x040fe40005800000 */
[----:B------:R-:W-:-:S03]  /*0250*/  SEL R5, R2, R3, !P3 ;  /* 0x0000000302057207 */ /* 0x000fc60005800000 */
[----:B------:R-:W-:Y:S01]  /*0260*/  VIADD R2, R4, 0x3 ;  /* 0x0000000304027836 */ /* 0x000fe20000000000 */
[----:B------:R-:W-:-:S04]  /*0270*/  IADD3 R9, PT, PT, R5, 0x3, RZ ;  /* 0x0000000305097810 */ /* 0x000fc80007ffe0ff */
[----:B--2---:R-:W-:-:S04]  /*0280*/  ISETP.GE.U32.AND P0, PT, R11, R2, PT ;  /* 0x000000020b00720c */ /* 0x004fc80003f06070 */
[----:B0-----:R-:W-:-:S13]  /*0290*/  ISETP.GE.U32.OR P0, PT, R0, R9, P0 ;  /* 0x000000090000720c */ /* 0x001fda0000706470 */
[----:B------:R-:W-:Y:S05]  /*02a0*/  @P0 BRA `(.L_x_1) ;  /* 0x0000000000580947 */ /* 0x000fea0003800000 */
[----:B------:R-:W0:Y:S01]  /*02b0*/  LDC.64 R12, c[0x0][0x3a0] ;  /* 0x0000e800ff0c7b82 */ /* 0x000e220000000a00 */
[----:B------:R-:W-:Y:S02]  /*02c0*/  IMAD R2, R5, UR9, R0 ;  /* 0x0000000905027c24 */ /* 0x000fe4000f8e0200 */
[----:B------:R-:W-:Y:S02]  /*02d0*/  IMAD R4, R4, UR8, R11 ;  /* 0x0000000804047c24 */ /* 0x000fe4000f8e020b */
[----:B------:R-:W-:-:S03]  /*02e0*/  VIADD R7, R2, 0xffffffff ;  /* 0xffffffff02077836 */ /* 0x000fc60000000000 */
[----:B------:R-:W1:Y:S01]  /*02f0*/  LDC.64 R2, c[0x0][0x390] ;  /* 0x0000e400ff027b82 */ /* 0x000e620000000a00 */
[C---:B------:R-:W-:Y:S02]  /*0300*/  ISETP.NE.AND P2, PT, R4.reuse, RZ, PT ;  /* 0x000000ff0400720c */ /* 0x040fe40003f45270 */
[C---:B------:R-:W-:Y:S02]  /*0310*/  ISETP.GE.AND P0, PT, R7.reuse, RZ, PT ;  /* 0x000000ff0700720c */ /* 0x040fe40003f06270 */
[----:B0-----:R-:W-:Y:S02]  /*0320*/  ISETP.GE.AND P1, PT, R7, R12, PT ;  /* 0x0000000c0700720c */ /* 0x001fe40003f26270 */
[----:B------:R-:W-:-:S05]  /*0330*/  VIMNMX R6, PT, PT, R4, R13, PT ;  /* 0x0000000d04067248 */ /* 0x000fca0003fe0100 */
[----:B------:R-:W-:-:S05]  /*0340*/  VIADD R6, R6, 0xffffffff ;  /* 0xffffffff06067836 */ /* 0x000fca0000000000 */
[----:B------:R-:W-:Y:S01]  /*0350*/  SEL R6, R6, RZ, P2 ;  /* 0x000000ff06067207 */ /* 0x000fe20001000000 */
[----:B------:R-:W-:-:S05]  /*0360*/  @P1 VIADD R7, R12, 0xffffffff ;  /* 0xffffffff0c071836 */ /* 0x000fca0000000000 */
[----:B------:R-:W-:-:S05]  /*0370*/  SEL R7, R7, RZ, P0 ;  /* 0x000000ff07077207 */ /* 0x000fca0000000000 */
[----:B------:R-:W-:-:S04]  /*0380*/  IMAD R7, R6, R12, R7 ;  /* 0x0000000c06077224 */ /* 0x000fc800078e0207 */
[----:B-1----:R-:W-:-:S06]  /*0390*/  IMAD.WIDE R2, R7, 0x4, R2 ;  /* 0x0000000407027825 */ /* 0x002fcc00078e0202 */
[----:B------:R-:W2:Y:S01]  /*03a0*/  LDG.E R3, desc[UR6][R2.64] ;  /* 0x0000000602037981 */ /* 0x000ea2000c1e1900 */
[----:B------:R-:W0:Y:S01]  /*03b0*/  S2UR UR5, SR_CgaCtaId ;  /* 0x00000000000579c3 */ /* 0x000e220000008800 */
[----:B------:R-:W-:Y:S01]  /*03c0*/  UMOV UR4, 0x400 ;  /* 0x0000040000047882 */ /* 0x000fe20000000000 */
[----:B------:R-:W-:Y:S01]  /*03d0*/  IMAD R4, R9, R11, R0 ;  /* 0x0000000b09047224 */ /* 0x000fe200078e0200 */
[----:B0-----:R-:W-:-:S06]  /*03e0*/  ULEA UR4, UR5, UR4, 0x18 ;  /* 0x0000000405047291 */ /* 0x001fcc000f8ec0ff */
[----:B------:R-:W-:-:S05]  /*03f0*/  LEA R4, R4, UR4, 0x2 ;  /* 0x0000000404047c11 */ /* 0x000fca000f8e10ff */
[----:B--2---:R0:W-:Y:S02]  /*0400*/  STS [R4], R3 ;  /* 0x0000000304007388 */ /* 0x0041e40000000800 */
.L_x_1:
[----:B------:R-:W-:Y:S05]  /*0410*/  BSYNC.RECONVERGENT B0 ;  /* 0x0000000000007941 */ /* 0x000fea0003800200 */
.L_x_0:
[----:B------:R-:W1:Y:S01]  /*0420*/  LDCU.64 UR4, c[0x0][0x398] ;  /* 0x00007300ff0477ac */ /* 0x000e620008000a00 */
[----:B------:R-:W-:Y:S02]  /*0430*/  IMAD R2, R8, UR8, R11 ;  /* 0x0000000808027c24 */ /* 0x000fe4000f8e020b */
[----:B0-----:R-:W-:Y:S01]  /*0440*/  IMAD R3, R10, UR9, R0 ;  /* 0x000000090a037c24 */ /* 0x001fe2000f8e0200 */
[----:B------:R-:W-:Y:S02]  /*0450*/  BAR.SYNC.DEFER_BLOCKING 0x0 ;  /* 0x0000000000007b1d */ /* 0x000fe40000010000 */
[----:B-1----:R-:W-:-:S04]  /*0460*/  ISETP.GE.AND P0, PT, R2, UR5, PT ;  /* 0x0000000502007c0c */ /* 0x002fc8000bf06270 */
[----:B------:R-:W-:-:S13]  /*0470*/  ISETP.GE.OR P0, PT, R3, UR4, P0 ;  /* 0x0000000403007c0c */ /* 0x000fda0008706670 */
[----:B------:R-:W-:Y:S05]  /*0480*/  @P0 EXIT ;  /* 0x000000000000094d */ /* 0x000fea0003800000 */
[----:B------:R-:W0:Y:S01]  /*0490*/  I2F.F64 R10, UR10 ;  /* 0x0000000a000a7d12 */ /* 0x000e220008201c00 */
[----:B------:R-:W-:Y:S01]  /*04a0*/  HFMA2 R2, -RZ, RZ, 0, 5.9604644775390625e-08 ;  /* 0x00000001ff027431 */ /* 0x000fe200000001ff */
[----:B------:R-:W-:Y:S06]  /*04b0*/  BSSY.RECONVERGENT B0, `(.L_x_2) ;  /* 0x0000017000007945 */ /* 0x000fec0003800200 */
[----:B0-----:R-:W0:Y:S02]  /*04c0*/  MUFU.RCP64H R3, R11 ;  /* 0x0000000b00037308 */ /* 0x001e240000001800 */
[----:B0-----:R-:W-:-:S08]  /*04d0*/  DFMA R6, -R10, R2, 1 ;  /* 0x3ff000000a06742b */ /* 0x001fd00000000102 */
[----:B------:R-:W-:-:S08]  /*04e0*/  DFMA R6, R6, R6, R6 ;  /* 0x000000060606722b */ /* 0x000fd00000000006 */
[----:B------:R-:W-:Y:S01]  /*04f0*/  DFMA R6, R2, R6, R2 ;  /* 0x000000060206722b */ /* 0x000fe20000000002 */
[----:B------:R-:W0:Y:S07]  /*0500*/  I2F.F64.U32 R2, R0 ;  /* 0x0000000000027312 */ /* 0x000e2e0000201800 */
[----:B------:R-:W-:-:S08]  /*0510*/  DFMA R12, -R10, R6, 1 ;  /* 0x3ff000000a0c742b */ /* 0x000fd00000000106 */
[----:B------:R-:W-:Y:S01]  /*0520*/  DFMA R6, R6, R12, R6 ;  /* 0x0000000c0606722b */ /* 0x000fe20000000006 */
[----:B0-----:R-:W-:-:S07]  /*0530*/  FSETP.GEU.AND P1, PT, |R3|, 6.5827683646048100446e-37, PT ;  /* 0x036000000300780b */ /* 0x001fce0003f2e200 */
[----:B------:R-:W-:-:S08]  /*0540*/  DMUL R12, R2, R6 ;  /* 0x00000006020c7228 */ /* 0x000fd00000000000 */
[----:B------:R-:W-:-:S08]  /*0550*/  DFMA R14, -R10, R12, R2 ;  /* 0x0000000c0a0e722b */ /* 0x000fd00000000102 */
[----:B------:R-:W-:-:S10]  /*0560*/  DFMA R6, R6, R14, R12 ;  /* 0x0000000e0606722b */ /* 0x000fd4000000000c */
[----:B------:R-:W-:-:S05]  /*0570*/  FFMA R4, RZ, R11, R7 ;  /* 0x0000000bff047223 */ /* 0x000fca0000000007 */
[----:B------:R-:W-:-:S13]  /*0580*/  FSETP.GT.AND P0, PT, |R4|, 1.469367938527859385e-39, PT ;  /* 0x001000000400780b */ /* 0x000fda0003f04200 */
[----:B------:R-:W-:Y:S05]  /*0590*/  @P0 BRA P1, `(.L_x_3) ;  /* 0x0000000000200947 */ /* 0x000fea0000800000 */
[----:B------:R-:W-:Y:S01]  /*05a0*/  IMAD.MOV.U32 R14, RZ, RZ, R2 ;  /* 0x000000ffff0e7224 */ /* 0x000fe200078e0002 */
[----:B------:R-:W-:Y:S01]  /*05b0*/  MOV R7, R11 ;  /* 0x0000000b00077202 */ /* 0x000fe20000000f00 */
[----:B------:R-:W-:Y:S01]  /*05c0*/  IMAD.MOV.U32 R15, RZ, RZ, R3 ;  /* 0x000000ffff0f7224 */ /* 0x000fe200078e0003 */
[----:B------:R-:W-:Y:S01]  /*05d0*/  MOV R2, 0x600 ;  /* 0x0000060000027802 */ /* 0x000fe20000000f00 */
[----:B------:R-:W-:-:S07]  /*05e0*/  IMAD.MOV.U32 R6, RZ, RZ, R10 ;  /* 0x000000ffff067224 */ /* 0x000fce00078e000a */
[----:B------:R-:W-:Y:S05]  /*05f0*/  CALL.REL.NOINC `($__internal_0_$__cuda_sm20_div_rn_f64_full) ;  /* 0x0000001800e07944 */ /* 0x000fea0003c00000 */
[----:B------:R-:W-:Y:S02]  /*0600*/  IMAD.MOV.U32 R6, RZ, RZ, R12 ;  /* 0x000000ffff067224 */ /* 0x000fe400078e000c */
[----:B------:R-:W-:-:S07]  /*0610*/  IMAD.MOV.U32 R7, RZ, RZ, R13 ;  /* 0x000000ffff077224 */ /* 0x000fce00078e000d */
.L_x_3:
[----:B------:R-:W-:Y:S05]  /*0620*/  BSYNC.RECONVERGENT B0 ;  /* 0x0000000000007941 */ /* 0x000fea0003800200 */
.L_x_2:
[----:B------:R-:W0:Y:S01]  /*0630*/  MUFU.RCP64H R13, R11 ;  /* 0x0000000b000d7308 */ /* 0x000e220000001800 */
[----:B------:R-:W1:Y:S01]  /*0640*/  S2R R3, SR_TID.Y ;  /* 0x0000000000037919 */ /* 0x000e620000002200 */
[----:B------:R-:W-:Y:S01]  /*0650*/  IMAD.MOV.U32 R12, RZ, RZ, 0x1 ;  /* 0x00000001ff0c7424 */ /* 0x000fe200078e00ff */
[----:B------:R-:W-:Y:S05]  /*0660*/  BSSY.RECONVERGENT B0, `(.L_x_4) ;  /* 0x0000013000007945 */ /* 0x000fea0003800200 */
[----:B------:R-:W-:Y:S01]  /*0670*/  F2F.F32.F64 R46, R6 ;  /* 0x00000006002e7310 */ /* 0x000fe20000301000 */
[----:B0-----:R-:W-:-:S08]  /*0680*/  DFMA R14, -R10, R12, 1 ;  /* 0x3ff000000a0e742b */ /* 0x001fd0000000010c */
[----:B------:R-:W-:-:S08]  /*0690*/  DFMA R14, R14, R14, R14 ;  /* 0x0000000e0e0e722b */ /* 0x000fd0000000000e */
[----:B------:R-:W-:Y:S02]  /*06a0*/  DFMA R12, R12, R14, R12 ;  /* 0x0000000e0c0c722b */ /* 0x000fe4000000000c */
[----:B-1----:R-:W0:Y:S06]  /*06b0*/  I2F.F64.U32 R14, R3 ;  /* 0x00000003000e7312 */ /* 0x002e2c0000201800 */
        /* <DEDUP_REMOVED lines=9> */
[----:B------:R-:W-:Y:S01]  /*0750*/  MOV R6, R10 ;  /* 0x0000000a00067202 */ /* 0x000fe20000000f00 */
[----:B------:R-:W-:Y:S01]  /*0760*/  IMAD.MOV.U32 R7, RZ, RZ, R11 ;  /* 0x000000ffff077224 */ /* 0x000fe200078e000b */
[----:B------:R-:W-:-:S07]  /*0770*/  MOV R2, 0x790 ;  /* 0x0000079000027802 */ /* 0x000fce0000000f00 */
[----:B------:R-:W-:Y:S05]  /*0780*/  CALL.REL.NOINC `($__internal_0_$__cuda_sm20_div_rn_f64_full) ;  /* 0x00000018007c7944 */ /* 0x000fea0003c00000 */
.L_x_5:
[----:B------:R-:W-:Y:S05]  /*0790*/  BSYNC.RECONVERGENT B0 ;  /* 0x0000000000007941 */ /* 0x000fea0003800200 */
.L_x_4:
[----:B------:R-:W0:Y:S01]  /*07a0*/  LDCU UR4, c[0x0][0x3a8] ;  /* 0x00007500ff0477ac */ /* 0x000e220008000800 */
[----:B------:R-:W-:Y:S01]  /*07b0*/  MOV R6, RZ ;  /* 0x000000ff00067202 */ /* 0x000fe20000000f00 */
[----:B------:R-:W1:Y:S01]  /*07c0*/  S2UR UR5, SR_CgaCtaId ;  /* 0x00000000000579c3 */ /* 0x000e620000008800 */
[----:B------:R-:W2:Y:S07]  /*07d0*/  LDCU UR10, c[0x0][0x398] ;  /* 0x00007300ff0a77ac */ /* 0x000eae0008000800 */
[----:B------:R-:W-:Y:S01]  /*07e0*/  S2UR UR9, SR_CTAID.X ;  /* 0x00000000000979c3 */ /* 0x000fe20000002500 */
[----:B0-----:R-:W0:Y:S07]  /*07f0*/  I2F.U32.RP R4, UR4 ;  /* 0x0000000400047d06 */ /* 0x001e2e0008209000 */
[----:B------:R-:W3:Y:S01]  /*0800*/  S2UR UR8, SR_CTAID.Y ;  /* 0x00000000000879c3 */ /* 0x000ee20000002600 */
[----:B0-----:R-:W0:Y:S02]  /*0810*/  MUFU.RCP R4, R4 ;  /* 0x0000000400047308 */ /* 0x001e240000001000 */
[----:B0-----:R-:W-:-:S06]  /*0820*/  VIADD R10, R4, 0xffffffe ;  /* 0x0ffffffe040a7836 */ /* 0x001fcc0000000000 */
[----:B------:R-:W0:Y:S02]  /*0830*/  F2I.FTZ.U32.TRUNC.NTZ R7, R10 ;  /* 0x0000000a00077305 */ /* 0x000e24000021f000 */
[----:B0-----:R-:W-:-:S04]  /*0840*/  IMAD.MOV R11, RZ, RZ, -R7 ;  /* 0x000000ffff0b7224 */ /* 0x001fc800078e0a07 */
[----:B------:R-:W-:-:S04]  /*0850*/  IMAD R11, R11, UR4, RZ ;  /* 0x000000040b0b7c24 */ /* 0x000fc8000f8e02ff */
[----:B------:R-:W-:-:S06]  /*0860*/  IMAD.HI.U32 R6, R7, R11, R6 ;  /* 0x0000000b07067227 */ /* 0x000fcc00078e0006 */
[----:B------:R-:W-:-:S04]  /*0870*/  IMAD.HI.U32 R2, R6, R0, RZ ;  /* 0x0000000006027227 */ /* 0x000fc800078e00ff */
[----:B------:R-:W-:-:S04]  /*0880*/  IMAD.HI.U32 R6, R6, R3, RZ ;  /* 0x0000000306067227 */ /* 0x000fc800078e00ff */
[----:B------:R-:W-:Y:S02]  /*0890*/  IMAD.MOV R7, RZ, RZ, -R2 ;  /* 0x000000ffff077224 */ /* 0x000fe400078e0a02 */
[----:B------:R-:W-:Y:S02]  /*08a0*/  IMAD.MOV R8, RZ, RZ, -R6 ;  /* 0x000000ffff087224 */ /* 0x000fe400078e0a06 */
[----:B------:R-:W-:Y:S02]  /*08b0*/  IMAD R4, R7, UR4, R0 ;  /* 0x0000000407047c24 */ /* 0x000fe4000f8e0200 */
[----:B------:R-:W-:-:S03]  /*08c0*/  IMAD R7, R8, UR4, R3 ;  /* 0x0000000408077c24 */ /* 0x000fc6000f8e0203 */
[----:B------:R-:W-:Y:S02]  /*08d0*/  ISETP.GE.U32.AND P2, PT, R4, UR4, PT ;  /* 0x0000000404007c0c */ /* 0x000fe4000bf46070 */
[----:B------:R-:W-:-:S11]  /*08e0*/  ISETP.GE.U32.AND P3, PT, R7, UR4, PT ;  /* 0x0000000407007c0c */ /* 0x000fd6000bf66070 */
[----:B------:R-:W-:Y:S02]  /*08f0*/  @P2 VIADD R4, R4, -UR4 ;  /* 0x8000000404042c36 */ /* 0x000fe40008000000 */
[----:B------:R-:W-:Y:S01]  /*0900*/  @P3 IADD3 R7, PT, PT, R7, -UR4, RZ ;  /* 0x8000000407073c10 */ /* 0x000fe2000fffe0ff */
[----:B------:R-:W-:Y:S01]  /*0910*/  @P2 VIADD R2, R2, 0x1 ;  /* 0x0000000102022836 */ /* 0x000fe20000000000 */
[----:B------:R-:W-:Y:S01]  /*0920*/  ISETP.NE.U32.AND P2, PT, RZ, UR4, PT ;  /* 0x00000004ff007c0c */ /* 0x000fe2000bf45070 */
[----:B------:R-:W-:Y:S01]  /*0930*/  @P3 VIADD R6, R6, 0x1 ;  /* 0x0000000106063836 */ /* 0x000fe20000000000 */
[----:B------:R-:W-:Y:S02]  /*0940*/  ISETP.GE.U32.AND P1, PT, R4, UR4, PT ;  /* 0x0000000404007c0c */ /* 0x000fe4000bf26070 */
[----:B------:R-:W-:Y:S02]  /*0950*/  ISETP.GE.U32.AND P0, PT, R7, UR4, PT ;  /* 0x0000000407007c0c */ /* 0x000fe4000bf06070 */
[----:B------:R-:W-:Y:S01]  /*0960*/  LOP3.LUT R7, RZ, UR4, RZ, 0x33, !PT ;  /* 0x00000004ff077c12 */ /* 0x000fe2000f8e33ff */
[----:B------:R-:W-:-:S02]  /*0970*/  UMOV UR4, 0x400 ;  /* 0x0000040000047882 */ /* 0x000fc40000000000 */
[----:B-1----:R-:W-:-:S06]  /*0980*/  ULEA UR4, UR5, UR4, 0x18 ;  /* 0x0000000405047291 */ /* 0x002fcc000f8ec0ff */
[----:B------:R-:W-:Y:S02]  /*0990*/  @P1 VIADD R2, R2, 0x1 ;  /* 0x0000000102021836 */ /* 0x000fe40000000000 */
[----:B------:R-:W-:-:S03]  /*09a0*/  @P0 IADD3 R6, PT, PT, R6, 0x1, RZ ;  /* 0x0000000106060810 */ /* 0x000fc60007ffe0ff */
[C---:B------:R-:W-:Y:S02]  /*09b0*/  SEL R4, R7.reuse, R2, !P2 ;  /* 0x0000000207047207 */ /* 0x040fe40005000000 */
[----:B------:R-:W-:Y:S02]  /*09c0*/  SEL R6, R7, R6, !P2 ;  /* 0x0000000607067207 */ /* 0x000fe40005000000 */
[----:B------:R-:W-:-:S03]  /*09d0*/  I2FP.F32.U32 R7, R4 ;  /* 0x0000000400077245 */ /* 0x000fc60000201000 */
[-C--:B------:R-:W-:Y:S01]  /*09e0*/  IMAD R2, R9, R6.reuse, R4 ;  /* 0x0000000609027224 */ /* 0x080fe200078e0204 */
[----:B------:R-:W-:Y:S01]  /*09f0*/  I2FP.F32.U32 R6, R6 ;  /* 0x0000000600067245 */ /* 0x000fe20000201000 */
[----:B------:R-:W-:-:S03]  /*0a00*/  FADD R46, R46, -R7 ;  /* 0x800000072e2e7221 */ /* 0x000fc60000000000 */
[----:B------:R-:W-:Y:S01]  /*0a10*/  LEA R2, R2, UR4, 0x2 ;  /* 0x0000000402027c11 */ /* 0x000fe2000f8e10ff */
[----:B------:R-:W-:Y:S01]  /*0a20*/  FMUL R22, R46, 0.5 ;  /* 0x3f0000002e167820 */ /* 0x000fe20000400000 */
[----:B------:R-:W0:Y:S03]  /*0a30*/  LDCU.64 UR4, c[0x0][0x388] ;  /* 0x00007100ff0477ac */ /* 0x000e260008000a00 */
[----:B------:R-:W1:Y:S02]  /*0a40*/  LDS R15, [R2+0x8] ;  /* 0x00000800020f7984 */ /* 0x000e640000000800 */
[----:B------:R-:W-:Y:S02]  /*0a50*/  F2F.F64.F32 R22, R22 ;  /* 0x0000001600167310 */ /* 0x000fe40000201800 */
[----:B------:R-:W4:Y:S04]  /*0a60*/  LDS R40, [R2+0x4] ;  /* 0x0000040002287984 */ /* 0x000f280000000800 */
[----:B------:R-:W5:Y:S04]  /*0a70*/  LDS R10, [R2] ;  /* 0x00000000020a7984 */ /* 0x000f680000000800 */
[----:B------:R-:W2:Y:S01]  /*0a80*/  LDS R48, [R2+0xc] ;  /* 0x00000c0002307984 */ /* 0x000ea20000000800 */
[----:B-1----:R-:W-:Y:S08]  /*0a90*/  I2F.U8 R47, R15 ;  /* 0x0000000f002f7306 */ /* 0x002ff00000001000 */
[----:B----4-:R-:W1:Y:S08]  /*0aa0*/  I2F.U8 R14, R40 ;  /* 0x00000028000e7306 */ /* 0x010e700000001000 */
[----:B-----5:R-:W-:Y:S01]  /*0ab0*/  I2F.F64.U8 R32, R10 ;  /* 0x0000000a00207312 */ /* 0x020fe20000001800 */
[----:B-1----:R-:W-:-:S07]  /*0ac0*/  FADD R50, R14, -R47 ;  /* 0x8000002f0e327221 */ /* 0x002fce0000000000 */
[----:B------:R-:W-:Y:S08]  /*0ad0*/  I2F.F64.U8 R20, R40 ;  /* 0x0000002800147312 */ /* 0x000ff00000001800 */
[----:B------:R-:W-:Y:S08]  /*0ae0*/  I2F.F64.U8 R34, R15 ;  /* 0x0000000f00227312 */ /* 0x000ff00000001800 */
[----:B------:R-:W-:Y:S08]  /*0af0*/  I2F.F64.U8 R30, R10.B1 ;  /* 0x1000000a001e7312 */ /* 0x000ff00000001800 */
[----:B------:R-:W1:Y:S08]  /*0b00*/  I2F.F64.U8 R18, R40.B1 ;  /* 0x1000002800127312 */ /* 0x000e700000001800 */
[----:B------:R-:W4:Y:S01]  /*0b10*/  I2F.U8 R44, R10 ;  /* 0x0000000a002c7306 */ /* 0x000f220000001000 */
[----:B-1----:R-:W-:-:S07]  /*0b20*/  DFMA R38, R18, -2.5, R30 ;  /* 0xc00400001226782b */ /* 0x002fce000000001e */
[----:B------:R-:W-:Y:S01]  /*0b30*/  I2F.U8 R7, R10.B1 ;  /* 0x1000000a00077306 */ /* 0x000fe20000001000 */
[----:B----4-:R-:W-:-:S07]  /*0b40*/  FADD R44, -R44, R47 ;  /* 0x0000002f2c2c7221 */ /* 0x010fce0000000100 */
[----:B------:R1:W-:Y:S08]  /*0b50*/  I2F.U8 R45, R10.B2 ;  /* 0x2000000a002d7306 */ /* 0x0003f00000001000 */
[----:B------:R1:W-:Y:S08]  /*0b60*/  I2F.F64.U8 R28, R10.B2 ;  /* 0x2000000a001c7312 */ /* 0x0003f00000001800 */
[----:B------:R-:W-:Y:S01]  /*0b70*/  I2F.U8 R4, R15.B2 ;  /* 0x2000000f00047306 */ /* 0x000fe20000001000 */
[----:B-1----:R-:W-:-:S07]  /*0b80*/  DFMA R10, R20, -2.5, R32 ;  /* 0xc0040000140a782b */ /* 0x002fce0000000020 */
[----:B------:R-:W1:Y:S01]  /*0b90*/  I2F.U8 R41, R40.B2 ;  /* 0x2000002800297306 */ /* 0x000e620000001000 */
[----:B------:R-:W-:-:S07]  /*0ba0*/  DFMA R34, R34, 4, R10 ;  /* 0x401000002222782b */ /* 0x000fce000000000a */
[----:B--2---:R-:W2:Y:S08]  /*0bb0*/  I2F.F64.U8 R26, R48 ;  /* 0x00000030001a7312 */ /* 0x004eb00000001800 */
[----:B------:R1:W4:Y:S01]  /*0bc0*/  F2F.F64.F32 R36, R50 ;  /* 0x0000003200247310 */ /* 0x0003220000201800 */
[----:B--2---:R-:W-:-:S07]  /*0bd0*/  DADD R34, R34, -R26 ;  /* 0x0000000022227229 */ /* 0x004fce000000081a */
[----:B------:R-:W2:Y:S01]  /*0be0*/  I2F.F64.U8 R16, R40.B2 ;  /* 0x2000002800107312 */ /* 0x000ea20000001800 */
[--C-:B-1----:R-:W-:Y:S01]  /*0bf0*/  FADD R50, R41, -R4.reuse ;  /* 0x8000000429327221 */ /* 0x102fe20000000000 */
[----:B------:R-:W-:Y:S01]  /*0c00*/  FADD R4, -R45, R4 ;  /* 0x000000042d047221 */ /* 0x000fe20000000100 */
[----:B----4-:R-:W-:-:S05]  /*0c10*/  DFMA R36, R36, 3, R26 ;  /* 0x400800002424782b */ /* 0x010fca000000001a */
[----:B------:R-:W1:Y:S01]  /*0c20*/  I2F.U8 R8, R15.B1 ;  /* 0x1000000f00087306 */ /* 0x000e620000001000 */
[----:B--2---:R-:W-:-:S07]  /*0c30*/  DFMA R26, R16, -2.5, R28 ;  /* 0xc0040000101a782b */ /* 0x004fce000000001c */
[----:B------:R-:W2:Y:S01]  /*0c40*/  I2F.U8 R49, R40.B1 ;  /* 0x1000002800317306 */ /* 0x000ea20000001000 */
[----:B------:R-:W-:Y:S01]  /*0c50*/  DADD R36, -R32, R36 ;  /* 0x0000000020247229 */ /* 0x000fe20000000124 */
[----:B-1----:R-:W-:-:S06]  /*0c60*/  FADD R7, -R7, R8 ;  /* 0x0000000807077221 */ /* 0x002fcc0000000100 */
[----:B------:R-:W1:Y:S01]  /*0c70*/  I2F.F64.U8 R24, R15.B1 ;  /* 0x1000000f00187312 */ /* 0x000e620000001800 */
[----:B------:R-:W-:Y:S01]  /*0c80*/  DFMA R34, R22, R36, R34 ;  /* 0x000000241622722b */ /* 0x000fe20000000022 */
[----:B--2---:R-:W-:-:S06]  /*0c90*/  FADD R49, R49, -R8 ;  /* 0x8000000831317221 */ /* 0x004fcc0000000000 */
[----:B------:R-:W2:Y:S01]  /*0ca0*/  I2F.F64.U8 R42, R15.B2 ;  /* 0x2000000f002a7312 */ /* 0x000ea20000001800 */
[----:B-1----:R-:W-:-:S07]  /*0cb0*/  DFMA R24, R24, 4, R38 ;  /* 0x401000001818782b */ /* 0x002fce0000000026 */
[----:B------:R-:W1:Y:S01]  /*0cc0*/  I2F.F64.U8 R10, R48.B2 ;  /* 0x20000030000a7312 */ /* 0x000e620000001800 */
[----:B--2---:R-:W-:-:S07]  /*0cd0*/  DFMA R42, R42, 4, R26 ;  /* 0x401000002a2a782b */ /* 0x004fce000000001a */
[----:B------:R-:W2:Y:S01]  /*0ce0*/  F2F.F64.F32 R40, R50 ;  /* 0x0000003200287310 */ /* 0x000ea20000201800 */
[----:B------:R-:W-:Y:S01]  /*0cf0*/  FADD R26, R46, R46 ;  /* 0x0000002e2e1a7221 */ /* 0x000fe20000000000 */
[----:B-1----:R-:W-:-:S06]  /*0d00*/  DADD R42, R42, -R10 ;  /* 0x000000002a2a7229 */ /* 0x002fcc000000080a */
[----:B------:R-:W1:Y:S01]  /*0d10*/  I2F.F64.U8 R14, R48.B1 ;  /* 0x10000030000e7312 */ /* 0x000e620000001800 */
[----:B--2---:R-:W-:-:S07]  /*0d20*/  DFMA R40, R40, 3, R10 ;  /* 0x400800002828782b */ /* 0x004fce000000000a */
[----:B------:R-:W2:Y:S01]  /*0d30*/  F2F.F64.F32 R38, R49 ;  /* 0x0000003100267310 */ /* 0x000ea20000201800 */
[--C-:B------:R-:W-:Y:S02]  /*0d40*/  IMAD R10, R5, 0x4, R2.reuse ;  /* 0x00000004050a7824 */ /* 0x100fe400078e0202 */
[----:B------:R-:W-:-:S03]  /*0d50*/  IMAD R2, R9, 0x4, R2 ;  /* 0x0000000409027824 */ /* 0x000fc600078e0202 */
[----:B------:R-:W4:Y:S01]  /*0d60*/  LDS R11, [R10+0xc] ;  /* 0x00000c000a0b7984 */ /* 0x000f220000000800 */
[----:B-1----:R-:W-:Y:S01]  /*0d70*/  DADD R24, R24, -R14 ;  /* 0x0000000018187229 */ /* 0x002fe2000000080e */
[----:B------:R1:W-:Y:S01]  /*0d80*/  F2F.F64.F32 R32, R44 ;  /* 0x0000002c00207310 */ /* 0x0003e20000201800 */
[----:B------:R-:W-:Y:S01]  /*0d90*/  DADD R28, -R28, R40 ;  /* 0x000000001c1c7229 */ /* 0x000fe20000000128 */
[----:B------:R-:W-:Y:S01]  /*0da0*/  LDS R45, [R10+0x18] ;  /* 0x000018000a2d7984 */ /* 0x000fe20000000800 */
[----:B--2---:R-:W-:-:S03]  /*0db0*/  DFMA R38, R38, 3, R14 ;  /* 0x400800002626782b */ /* 0x004fc6000000000e */
[----:B-1----:R-:W-:Y:S02]  /*0dc0*/  LDS R44, [R10+0x14] ;  /* 0x000014000a2c7984 */ /* 0x002fe40000000800 */
[----:B------:R-:W1:Y:S01]  /*0dd0*/  F2F.F64.F32 R26, R26 ;  /* 0x0000001a001a7310 */ /* 0x000e620000201800 */
[----:B------:R-:W-:Y:S01]  /*0de0*/  DFMA R28, R22, R28, R42 ;  /* 0x0000001c161c722b */ /* 0x000fe2000000002a */
[----:B------:R-:W2:Y:S01]  /*0df0*/  LDS R15, [R10+0x10] ;  /* 0x000010000a0f7984 */ /* 0x000ea20000000800 */
[----:B------:R-:W-:-:S05]  /*0e00*/  DADD R38, -R30, R38 ;  /* 0x000000001e267229 */ /* 0x000fca0000000126 */
[----:B------:R5:W3:Y:S03]  /*0e10*/  F2F.F64.F32 R30, R7 ;  /* 0x00000007001e7310 */ /* 0x000ae60000201800 */
[----:B------:R-:W-:Y:S01]  /*0e20*/  DFMA R24, R22, R38, R24 ;  /* 0x000000261618722b */ /* 0x000fe20000000018 */
[----:B------:R-:W-:Y:S01]  /*0e30*/  IMAD R38, R5, 0x4, R2 ;  /* 0x0000000405267824 */ /* 0x000fe200078e0202 */
[----:B-1----:R-:W-:-:S03]  /*0e40*/  DFMA R32, R26, R34, R32 ;  /* 0x000000221a20722b */ /* 0x002fc60000000020 */
[----:B------:R-:W1:Y:S01]  /*0e50*/  F2F.F64.F32 R36, R4 ;  /* 0x0000000400247310 */ /* 0x000e620000201800 */
[----:B------:R-:W-:Y:S01]  /*0e60*/  LEA R2, R9, R2, 0x2 ;  /* 0x0000000209027211 */ /* 0x000fe200078e10ff */
[----:B-----5:R-:W5:Y:S01]  /*0e70*/  LDS R7, [R38+0x10] ;  /* 0x0000100026077984 */ /* 0x020f620000000800 */
[----:B---3--:R-:W-:-:S03]  /*0e80*/  DFMA R24, R26, R24, R30 ;  /* 0x000000181a18722b */ /* 0x008fc6000000001e */
[----:B------:R-:W-:Y:S01]  /*0e90*/  IMAD R47, R5, 0x4, R2 ;  /* 0x00000004052f7824 */ /* 0x000fe200078e0202 */
[----:B------:R-:W3:Y:S01]  /*0ea0*/  LDS R14, [R38+0x14] ;  /* 0x00001400260e7984 */ /* 0x000ee20000000800 */
[C---:B------:R-:W-:Y:S01]  /*0eb0*/  DFMA R32, R22.reuse, R32, R20 ;  /* 0x000000201620722b */ /* 0x040fe20000000014 */
[----:B------:R0:W2:Y:S02]  /*0ec0*/  F2F.F32.F64 R49, R12 ;  /* 0x0000000c00317310 */ /* 0x0000a40000301000 */
[----:B------:R-:W3:Y:S01]  /*0ed0*/  LDS R40, [R38+0xc] ;  /* 0x00000c0026287984 */ /* 0x000ee20000000800 */
[----:B------:R-:W-:Y:S02]  /*0ee0*/  DFMA R24, R22, R24, R18 ;  /* 0x000000181618722b */ /* 0x000fe40000000012 */
[----:B-1----:R-:W-:Y:S01]  /*0ef0*/  DFMA R28, R26, R28, R36 ;  /* 0x0000001c1a1c722b */ /* 0x002fe20000000024 */
[----:B------:R-:W-:Y:S02]  /*0f00*/  LDS R42, [R47+0x10] ;  /* 0x000010002f2a7984 */ /* 0x000fe40000000800 */
[----:B----4-:R-:W-:Y:S02]  /*0f10*/  I2F.F64.U8 R18, R11 ;  /* 0x0000000b00127312 */ /* 0x010fe40000001800 */
[----:B0-----:R0:W1:Y:S03]  /*0f20*/  LDS R13, [R38+0x18] ;  /* 0x00001800260d7984 */ /* 0x0010660000000800 */
[----:B------:R-:W-:Y:S01]  /*0f30*/  DFMA R28, R22, R28, R16 ;  /* 0x0000001c161c722b */ /* 0x000fe20000000010 */
[----:B------:R-:W4:Y:S02]  /*0f40*/  LDS R43, [R47+0x14] ;  /* 0x000014002f2b7984 */ /* 0x000f240000000800 */
[----:B--2---:R-:W-:Y:S01]  /*0f50*/  I2F.U8 R35, R15 ;  /* 0x0000000f00237306 */ /* 0x004fe20000001000 */
[----:B------:R-:W-:Y:S01]  /*0f60*/  FADD R49, R49, -R6 ;  /* 0x8000000631317221 */ /* 0x000fe20000000000 */
[----:B------:R-:W2:Y:S04]  /*0f70*/  LDS R12, [R47+0xc] ;  /* 0x00000c002f0c7984 */ /* 0x000ea80000000800 */
[----:B------:R-:W2:Y:S02]  /*0f80*/  LDS R2, [R47+0x18] ;  /* 0x000018002f027984 */ /* 0x000ea40000000800 */
[----:B------:R-:W0:Y:S08]  /*0f90*/  I2F.U8 R20, R44 ;  /* 0x0000002c00147306 */ /* 0x000e300000001000 */
[----:B------:R-:W-:Y:S01]  /*0fa0*/  I2F.F64.U8 R36, R15 ;  /* 0x0000000f00247312 */ /* 0x000fe20000001800 */
[----:B0-----:R-:W-:-:S07]  /*0fb0*/  FADD R5, R35, -R20 ;  /* 0x8000001423057221 */ /* 0x001fce0000000000 */
[----:B------:R-:W-:Y:S08]  /*0fc0*/  I2F.F64.U8 R30, R44 ;  /* 0x0000002c001e7312 */ /* 0x000ff00000001800 */
[----:B------:R-:W-:Y:S08]  /*0fd0*/  I2F.F64.U8 R16, R45 ;  /* 0x0000002d00107312 */ /* 0x000ff00000001800 */
[----:B------:R-:W0:Y:S08]  /*0fe0*/  F2F.F64.F32 R34, R5 ;  /* 0x0000000500227310 */ /* 0x000e300000201800 */
[----:B------:R3:W-:Y:S01]  /*0ff0*/  F2F.F32.F64 R10, R28 ;  /* 0x0000001c000a7310 */ /* 0x0007e20000301000 */
[----:B0-----:R-:W-:-:S07]  /*1000*/  DFMA R34, R34, 3, R16 ;  /* 0x400800002222782b */ /* 0x001fce0000000010 */
[----:B-----5:R-:W-:Y:S01]  /*1010*/  I2F.U8 R50, R7 ;  /* 0x0000000700327306 */ /* 0x020fe20000001000 */
[----:B---3--:R-:W-:Y:S02]  /*1020*/  DFMA R28, R36, -2.5, R18 ;  /* 0xc0040000241c782b */ /* 0x008fe40000000012 */
[----:B------:R-:W-:-:S05]  /*1030*/  DADD R34, -R18, R34 ;  /* 0x0000000012227229 */ /* 0x000fca0000000122 */
[----:B------:R-:W0:Y:S01]  /*1040*/  I2F.U8 R9, R14 ;  /* 0x0000000e00097306 */ /* 0x000e220000001000 */
[----:B------:R-:W-:-:S07]  /*1050*/  DFMA R30, R30, 4, R28 ;  /* 0x401000001e1e782b */ /* 0x000fce000000001c */
[----:B------:R-:W3:Y:S01]  /*1060*/  I2F.U8 R21, R11 ;  /* 0x0000000b00157306 */ /* 0x000ee20000001000 */
[----:B------:R-:W-:Y:S01]  /*1070*/  DADD R16, R30, -R16 ;  /* 0x000000001e107229 */ /* 0x000fe20000000810 */
[----:B0-----:R-:W-:-:S06]  /*1080*/  FADD R50, R50, -R9 ;  /* 0x8000000932327221 */ /* 0x001fcc0000000000 */
[----:B------:R-:W-:Y:S01]  /*1090*/  F2F.F32.F64 R8, R32 ;  /* 0x0000002000087310 */ /* 0x000fe20000301000 */
[----:B------:R-:W-:Y:S01]  /*10a0*/  DFMA R34, R22, R34, R16 ;  /* 0x000000221622722b */ /* 0x000fe20000000010 */
[----:B---3--:R-:W-:-:S06]  /*10b0*/  FADD R41, -R21, R20 ;  /* 0x0000001415297221 */ /* 0x008fcc0000000100 */
[----:B------:R-:W-:Y:S08]  /*10c0*/  F2F.F32.F64 R4, R24 ;  /* 0x0000001800047310 */ /* 0x000ff00000301000 */
[----:B------:R-:W-:Y:S08]  /*10d0*/  I2F.F64.U8 R32, R40 ;  /* 0x0000002800207312 */ /* 0x000ff00000001800 */
[----:B------:R-:W0:Y:S08]  /*10e0*/  I2F.F64.U8 R24, R7 ;  /* 0x0000000700187312 */ /* 0x000e300000001800 */
[----:B------:R-:W3:Y:S01]  /*10f0*/  I2F.F64.U8 R38, R14 ;  /* 0x0000000e00267312 */ /* 0x000ee20000001800 */
[----:B0-----:R-:W-:-:S07]  /*1100*/  DFMA R16, R24, -2.5, R32 ;  /* 0xc00400001810782b */ /* 0x001fce0000000020 */
[----:B-1----:R-:W0:Y:S01]  /*1110*/  I2F.F64.U8 R20, R13 ;  /* 0x0000000d00147312 */ /* 0x002e220000001800 */
[----:B---3--:R-:W-:-:S07]  /*1120*/  DFMA R38, R38, 4, R16 ;  /* 0x401000002626782b */ /* 0x008fce0000000010 */
[----:B------:R-:W1:Y:S01]  /*1130*/  F2F.F64.F32 R30, R50 ;  /* 0x00000032001e7310 */ /* 0x000e620000201800 */
[----:B0-----:R-:W-:-:S07]  /*1140*/  DADD R38, R38, -R20 ;  /* 0x0000000026267229 */ /* 0x001fce0000000814 */
[----:B------:R-:W-:Y:S01]  /*1150*/  I2F.U8 R46, R42 ;  /* 0x0000002a002e7306 */ /* 0x000fe20000001000 */
[----:B-1----:R-:W-:-:S07]  /*1160*/  DFMA R30, R30, 3, R20 ;  /* 0x400800001e1e782b */ /* 0x002fce0000000014 */
[----:B----4-:R-:W0:Y:S01]  /*1170*/  I2F.U8 R5, R43 ;  /* 0x0000002b00057306 */ /* 0x010e220000001000 */
[----:B------:R-:W-:-:S07]  /*1180*/  DADD R32, -R32, R30 ;  /* 0x0000000020207229 */ /* 0x000fce000000011e */
[----:B------:R0:W1:Y:S01]  /*1190*/  F2F.F64.F32 R28, R41 ;  /* 0x00000029001c7310 */ /* 0x0000620000201800 */
[----:B------:R-:W-:-:S07]  /*11a0*/  DFMA R32, R22, R32, R38 ;  /* 0x000000201620722b */ /* 0x000fce0000000026 */
[----:B------:R-:W3:Y:S01]  /*11b0*/  I2F.U8 R48, R40 ;  /* 0x0000002800307306 */ /* 0x000ee20000001000 */
[----:B0-----:R-:W-:Y:S01]  /*11c0*/  FADD R41, R46, -R5 ;  /* 0x800000052e297221 */ /* 0x001fe20000000000 */
[----:B-1----:R-:W-:-:S06]  /*11d0*/  DFMA R34, R26, R34, R28 ;  /* 0x000000221a22722b */ /* 0x002fcc000000001c */
[----:B--2---:R-:W-:Y:S01]  /*11e0*/  I2F.F64.U8 R18, R12 ;  /* 0x0000000c00127312 */ /* 0x004fe20000001800 */
[----:B---3--:R-:W-:-:S07]  /*11f0*/  FADD R9, -R48, R9 ;  /* 0x0000000930097221 */ /* 0x008fce0000000100 */
[----:B------:R-:W0:Y:S01]  /*1200*/  I2F.F64.U8 R16, R42 ;  /* 0x0000002a00107312 */ /* 0x000e220000001800 */
[----:B------:R-:W-:-:S07]  /*1210*/  DFMA R34, R22, R34, R36 ;  /* 0x000000221622722b */ /* 0x000fce0000000024 */
[----:B------:R-:W1:Y:S01]  /*1220*/  I2F.F64.U8 R28, R43 ;  /* 0x0000002b001c7312 */ /* 0x000e620000001800 */
[----:B0-----:R-:W-:-:S07]  /*1230*/  DFMA R38, R16, -2.5, R18 ;  /* 0xc00400001026782b */ /* 0x001fce0000000012 */
[----:B------:R-:W0:Y:S01]  /*1240*/  I2F.F64.U8 R20, R2 ;  /* 0x0000000200147312 */ /* 0x000e220000001800 */
[----:B-1----:R-:W-:-:S07]  /*1250*/  DFMA R28, R28, 4, R38 ;  /* 0x401000001c1c782b */ /* 0x002fce0000000026 */
[----:B------:R-:W1:Y:S01]  /*1260*/  F2F.F64.F32 R46, R41 ;  /* 0x00000029002e7310 */ /* 0x000e620000201800 */
[----:B0-----:R-:W-:-:S07]  /*1270*/  DADD R28, R28, -R20 ;  /* 0x000000001c1c7229 */ /* 0x001fce0000000814 */
[----:B------:R-:W0:Y:S01]  /*1280*/  F2F.F64.F32 R30, R9 ;  /* 0x00000009001e7310 */ /* 0x000e220000201800 */
[----:B-1----:R-:W-:-:S07]  /*1290*/  DFMA R46, R46, 3, R20 ;  /* 0x400800002e2e782b */ /* 0x002fce0000000014 */
[----:B------:R-:W1:Y:S01]  /*12a0*/  I2F.U8 R48, R12 ;  /* 0x0000000c00307306 */ /* 0x000e620000001000 */
[----:B0-----:R-:W-:-:S07]  /*12b0*/  DFMA R30, R26, R32, R30 ;  /* 0x000000201a1e722b */ /* 0x001fce000000001e */
[----:B------:R-:W-:Y:S01]  /*12c0*/  I2F.U8 R9, R15.B1 ;  /* 0x1000000f00097306 */ /* 0x000fe20000001000 */
[----:B------:R-:W-:Y:S01]  /*12d0*/  DADD R46, -R18, R46 ;  /* 0x00000000122e7229 */ /* 0x000fe2000000012e */
[----:B-1----:R-:W-:Y:S01]  /*12e0*/  FADD R32, -R48, R5 ;  /* 0x0000000530207221 */ /* 0x002fe20000000100 */
[----:B------:R-:W-:-:S05]  /*12f0*/  DFMA R20, R22, R30, R24 ;  /* 0x0000001e1614722b */ /* 0x000fca0000000018 */
[----:B------:R-:W0:Y:S01]  /*1300*/  I2F.U8 R48, R44.B1 ;  /* 0x1000002c00307306 */ /* 0x000e220000001000 */
[----:B------:R-:W-:-:S07]  /*1310*/  DFMA R28, R22, R46, R28 ;  /* 0x0000002e161c722b */ /* 0x000fce000000001c */
[----:B------:R-:W1:Y:S08]  /*1320*/  F2F.F64.F32 R18, R32 ;  /* 0x0000002000127310 */ /* 0x000e700000201800 */
[----:B------:R-:W-:Y:S01]  /*1330*/  I2F.F64.U8 R30, R15.B1 ;  /* 0x1000000f001e7312 */ /* 0x000fe20000001800 */
[----:B-1----:R-:W-:-:S07]  /*1340*/  DFMA R18, R26, R28, R18 ;  /* 0x0000001c1a12722b */ /* 0x002fce0000000012 */
[----:B------:R0:W-:Y:S01]  /*1350*/  F2F.F32.F64 R34, R34 ;  /* 0x0000002200227310 */ /* 0x0001e20000301000 */
[----:B------:R-:W-:-:S07]  /*1360*/  DFMA R38, R22, R18, R16 ;  /* 0x000000121626722b */ /* 0x000fce0000000010 */
[----:B------:R-:W-:Y:S01]  /*1370*/  I2F.F64.U8 R24, R44.B1 ;  /* 0x1000002c00187312 */ /* 0x000fe20000001800 */
[----:B0-----:R-:W-:-:S07]  /*1380*/  FADD R35, R9, -R48 ;  /* 0x8000003009237221 */ /* 0x001fce0000000000 */
[----:B------:R-:W0:Y:S08]  /*1390*/  I2F.F64.U8 R18, R11.B1 ;  /* 0x1000000b00127312 */ /* 0x000e300000001800 */
[----:B------:R-:W-:Y:S01]  /*13a0*/  I2F.F64.U8 R28, R45.B1 ;  /* 0x1000002d001c7312 */ /* 0x000fe20000001800 */
[----:B0-----:R-:W-:-:S07]  /*13b0*/  DFMA R16, R30, -2.5, R18 ;  /* 0xc00400001e10782b */ /* 0x001fce0000000012 */
[----:B------:R-:W0:Y:S01]  /*13c0*/  F2F.F64.F32 R32, R35 ;  /* 0x0000002300207310 */ /* 0x000e220000201800 */
[----:B------:R-:W-:-:S07]  /*13d0*/  DFMA R24, R24, 4, R16 ;  /* 0x401000001818782b */ /* 0x000fce0000000010 */
[----:B------:R-:W1:Y:S01]  /*13e0*/  F2F.F64.F32 R50, R8 ;  /* 0x0000000800327310 */ /* 0x000e620000201800 */
[----:B0-----:R-:W-:-:S07]  /*13f0*/  DFMA R32, R32, 3, R28 ;  /* 0x400800002020782b */ /* 0x001fce000000001c */
[----:B------:R-:W0:Y:S01]  /*1400*/  F2F.F32.F64 R5, R20 ;  /* 0x0000001400057310 */ /* 0x000e220000301000 */
[----:B------:R-:W-:Y:S02]  /*1410*/  DADD R28, R24, -R28 ;  /* 0x00000000181c7229 */ /* 0x000fe4000000081c */
[----:B------:R-:W-:-:S05]  /*1420*/  DADD R32, -R18, R32 ;  /* 0x0000000012207229 */ /* 0x000fca0000000120 */
[----:B------:R-:W2:Y:S01]  /*1430*/  F2F.F64.F32 R16, R34 ;  /* 0x0000002200107310 */ /* 0x000ea20000201800 */
[----:B-1----:R-:W-:Y:S02]  /*1440*/  DADD R18, R50, R50 ;  /* 0x0000000032127229 */ /* 0x002fe40000000032 */
[----:B------:R-:W-:-:S05]  /*1450*/  DFMA R32, R22, R32, R28 ;  /* 0x000000201620722b */ /* 0x000fca000000001c */
[----:B------:R-:W-:Y:S01]  /*1460*/  I2F.U8 R36, R7.B1 ;  /* 0x1000000700247306 */ /* 0x000fe20000001000 */
[--C-:B0-----:R-:W-:Y:S01]  /*1470*/  FADD R52, R34, -R5.reuse ;  /* 0x8000000522347221 */ /* 0x101fe20000000000 */
[----:B------:R-:W-:Y:S01]  /*1480*/  FADD R8, -R8, R5 ;  /* 0x0000000508087221 */ /* 0x000fe20000000100 */
[----:B--2---:R-:W-:-:S05]  /*1490*/  DFMA R18, R16, -5, R18 ;  /* 0xc01400001012782b */ /* 0x004fca0000000012 */
[----:B------:R-:W0:Y:S08]  /*14a0*/  I2F.U8 R9, R14.B1 ;  /* 0x1000000e00097306 */ /* 0x000e300000001000 */
[----:B------:R-:W1:Y:S08]  /*14b0*/  F2F.F64.F32 R24, R5 ;  /* 0x0000000500187310 */ /* 0x000e700000201800 */
[----:B------:R-:W-:Y:S01]  /*14c0*/  I2F.F64.U8 R20, R40.B1 ;  /* 0x1000002800147312 */ /* 0x000fe20000001800 */
[----:B-1----:R-:W-:-:S07]  /*14d0*/  DFMA R24, R24, 4, R18 ;  /* 0x401000001818782b */ /* 0x002fce0000000012 */
[----:B------:R-:W1:Y:S08]  /*14e0*/  I2F.F64.U8 R28, R7.B1 ;  /* 0x10000007001c7312 */ /* 0x000e700000001800 */
[----:B------:R0:W-:Y:S01]  /*14f0*/  F2F.F32.F64 R41, R38 ;  /* 0x0000002600297310 */ /* 0x0001e20000301000 */
[----:B-1----:R-:W-:-:S07]  /*1500*/  DFMA R18, R28, -2.5, R20 ;  /* 0xc00400001c12782b */ /* 0x002fce0000000014 */
[----:B------:R-:W1:Y:S01]  /*1510*/  I2F.F64.U8 R46, R14.B1 ;  /* 0x1000000e002e7312 */ /* 0x000e620000001800 */
[----:B0-----:R-:W-:-:S07]  /*1520*/  FADD R38, R36, -R9 ;  /* 0x8000000924267221 */ /* 0x001fce0000000000 */
[----:B------:R-:W-:Y:S01]  /*1530*/  F2F.F64.F32 R38, R38 ;  /* 0x0000002600267310 */ /* 0x000fe20000201800 */
[----:B-1----:R-:W-:-:S07]  /*1540*/  DFMA R46, R46, 4, R18 ;  /* 0x401000002e2e782b */ /* 0x002fce0000000012 */
[----:B------:R-:W0:Y:S08]  /*1550*/  I2F.F64.U8 R36, R13.B1 ;  /* 0x1000000d00247312 */ /* 0x000e300000001800 */
[----:B------:R-:W-:Y:S01]  /*1560*/  F2F.F64.F32 R34, R52 ;  /* 0x0000003400227310 */ /* 0x000fe20000201800 */
[----:B0-----:R-:W-:-:S07]  /*1570*/  DFMA R38, R38, 3, R36 ;  /* 0x400800002626782b */ /* 0x001fce0000000024 */
[----:B------:R-:W0:Y:S01]  /*1580*/  F2F.F64.F32 R18, R41 ;  /* 0x0000002900127310 */ /* 0x000e220000201800 */
[----:B------:R-:W-:Y:S02]  /*1590*/  DADD R36, R46, -R36 ;  /* 0x000000002e247229 */ /* 0x000fe40000000824 */
[----:B------:R-:W-:-:S05]  /*15a0*/  DADD R38, -R20, R38 ;  /* 0x0000000014267229 */ /* 0x000fca0000000126 */
[----:B------:R-:W1:Y:S01]  /*15b0*/  I2F.U8 R47, R11.B1 ;  /* 0x1000000b002f7306 */ /* 0x000e620000001000 */
[----:B0-----:R-:W-:-:S07]  /*15c0*/  DADD R24, R24, -R18 ;  /* 0x0000000018187229 */ /* 0x001fce0000000812 */
[----:B------:R-:W0:Y:S01]  /*15d0*/  I2F.U8 R46, R40.B1 ;  /* 0x10000028002e7306 */ /* 0x000e220000001000 */
[----:B------:R-:W-:Y:S02]  /*15e0*/  DFMA R34, R34, 3, R18 ;  /* 0x400800002222782b */ /* 0x000fe40000000012 */
[----:B------:R-:W-:Y:S01]  /*15f0*/  DFMA R36, R22, R38, R36 ;  /* 0x000000261624722b */ /* 0x000fe20000000024 */
[----:B-1----:R-:W-:-:S04]  /*1600*/  FADD R48, -R47, R48 ;  /* 0x000000302f307221 */ /* 0x002fc80000000100 */
[----:B------:R-:W1:Y:S01]  /*1610*/  F2F.F64.F32 R18, R49 ;  /* 0x0000003100127310 */ /* 0x000e620000201800 */
[----:B------:R-:W-:Y:S01]  /*1620*/  DADD R34, -R50, R34 ;  /* 0x0000000032227229 */ /* 0x000fe20000000122 */
[----:B0-----:R-:W-:-:S06]  /*1630*/  FADD R9, -R46, R9 ;  /* 0x000000092e097221 */ /* 0x001fcc0000000100 */
[----:B------:R-:W-:Y:S01]  /*1640*/  I2F.F64.U8 R20, R12.B1 ;  /* 0x1000000c00147312 */ /* 0x000fe20000001800 */
[----:B-1----:R-:W-:-:S07]  /*1650*/  DFMA R34, R18, R34, R24 ;  /* 0x000000221222722b */ /* 0x002fce0000000018 */
[----:B------:R-:W0:Y:S08]  /*1660*/  I2F.F64.U8 R38, R42.B1 ;  /* 0x1000002a00267312 */ /* 0x000e300000001800 */
[----:B------:R-:W-:Y:S01]  /*1670*/  I2F.U8 R6, R42.B1 ;  /* 0x1000002a00067306 */ /* 0x000fe20000001000 */
[----:B0-----:R-:W-:-:S07]  /*1680*/  DFMA R46, R38, -2.5, R20 ;  /* 0xc0040000262e782b */ /* 0x001fce0000000014 */
[----:B------:R-:W0:Y:S08]  /*1690*/  I2F.U8 R41, R43.B1 ;  /* 0x1000002b00297306 */ /* 0x000e300000001000 */
[----:B------:R-:W1:Y:S01]  /*16a0*/  I2F.F64.U8 R24, R43.B1 ;  /* 0x1000002b00187312 */ /* 0x000e620000001800 */
[----:B0-----:R-:W-:-:S07]  /*16b0*/  FADD R6, R6, -R41 ;  /* 0x8000002906067221 */ /* 0x001fce0000000000 */
[----:B------:R-:W0:Y:S01]  /*16c0*/  I2F.U8 R50, R12.B1 ;  /* 0x1000000c00327306 */ /* 0x000e220000001000 */
[----:B-1----:R-:W-:-:S07]  /*16d0*/  DFMA R24, R24, 4, R46 ;  /* 0x401000001818782b */ /* 0x002fce000000002e */
[----:B------:R-:W1:Y:S01]  /*16e0*/  F2F.F64.F32 R48, R48 ;  /* 0x0000003000307310 */ /* 0x000e620000201800 */
[----:B0-----:R-:W-:-:S07]  /*16f0*/  FADD R41, -R50, R41 ;  /* 0x0000002932297221 */ /* 0x001fce0000000100 */
[----:B------:R0:W-:Y:S01]  /*1700*/  F2F.F64.F32 R46, R6 ;  /* 0x00000006002e7310 */ /* 0x0001e20000201800 */
[----:B-1----:R-:W-:-:S07]  /*1710*/  DFMA R32, R26, R32, R48 ;  /* 0x000000201a20722b */ /* 0x002fce0000000030 */
[----:B------:R-:W1:Y:S01]  /*1720*/  I2F.F64.U8 R50, R2.B1 ;  /* 0x1000000200327312 */ /* 0x000e620000001800 */
[----:B------:R-:W-:-:S07]  /*1730*/  DFMA R32, R22, R32, R30 ;  /* 0x000000201620722b */ /* 0x000fce000000001e */
[----:B0-----:R-:W-:Y:S01]  /*1740*/  I2F.U8 R6, R11.B2 ;  /* 0x2000000b00067306 */ /* 0x001fe20000001000 */
[----:B-1----:R-:W-:-:S07]  /*1750*/  DADD R24, R24, -R50 ;  /* 0x0000000018187229 */ /* 0x002fce0000000832 */
[----:B------:R-:W-:Y:S01]  /*1760*/  I2F.U8 R30, R15.B2 ;  /* 0x2000000f001e7306 */ /* 0x000fe20000001000 */
[----:B------:R-:W-:-:S07]  /*1770*/  DFMA R46, R46, 3, R50 ;  /* 0x400800002e2e782b */ /* 0x000fce0000000032 */
[----:B------:R-:W0:Y:S01]  /*1780*/  F2F.F64.F32 R50, R9 ;  /* 0x0000000900327310 */ /* 0x000e220000201800 */
[----:B------:R-:W-:-:S07]  /*1790*/  DADD R46, -R20, R46 ;  /* 0x00000000142e7229 */ /* 0x000fce000000012e */
[----:B------:R-:W1:Y:S01]  /*17a0*/  I2F.U8 R31, R44.B2 ;  /* 0x2000002c001f7306 */ /* 0x000e620000001000 */
[----:B------:R-:W-:Y:S02]  /*17b0*/  DFMA R24, R22, R46, R24 ;  /* 0x0000002e1618722b */ /* 0x000fe40000000018 */
[----:B0-----:R-:W-:-:S05]  /*17c0*/  DFMA R36, R26, R36, R50 ;  /* 0x000000241a24722b */ /* 0x001fca0000000032 */
[----:B------:R-:W-:Y:S01]  /*17d0*/  I2F.F64.U8 R52, R11.B2 ;  /* 0x2000000b00347312 */ /* 0x000fe20000001800 */
[----:B-1----:R-:W-:-:S07]  /*17e0*/  FADD R6, -R6, R31 ;  /* 0x0000001f06067221 */ /* 0x002fce0000000100 */
[----:B------:R-:W0:Y:S01]  /*17f0*/  I2F.F64.U8 R50, R15.B2 ;  /* 0x2000000f00327312 */ /* 0x000e220000001800 */
[----:B------:R-:W-:Y:S01]  /*1800*/  FADD R9, R30, -R31 ;  /* 0x8000001f1e097221 */ /* 0x000fe20000000000 */
[----:B------:R-:W-:-:S06]  /*1810*/  DFMA R36, R22, R36, R28 ;  /* 0x000000241624722b */ /* 0x000fcc000000001c */
[----:B------:R-:W1:Y:S01]  /*1820*/  I2F.F64.U8 R48, R44.B2 ;  /* 0x2000002c00307312 */ /* 0x000e620000001800 */
[----:B0-----:R-:W-:-:S07]  /*1830*/  DFMA R30, R50, -2.5, R52 ;  /* 0xc0040000321e782b */ /* 0x001fce0000000034 */
[----:B------:R-:W-:Y:S01]  /*1840*/  I2F.U8 R15, R40.B2 ;  /* 0x20000028000f7306 */ /* 0x000fe20000001000 */
[----:B-1----:R-:W-:-:S07]  /*1850*/  DFMA R30, R48, 4, R30 ;  /* 0x40100000301e782b */ /* 0x002fce000000001e */
[----:B------:R-:W-:Y:S08]  /*1860*/  F2F.F32.F64 R32, R32 ;  /* 0x0000002000207310 */ /* 0x000ff00000301000 */
[----:B------:R-:W0:Y:S08]  /*1870*/  I2F.F64.U8 R48, R45.B2 ;  /* 0x2000002d00307312 */ /* 0x000e300000001800 */
[----:B------:R1:W2:Y:S01]  /*1880*/  F2F.F64.F32 R44, R9 ;  /* 0x00000009002c7310 */ /* 0x0002a20000201800 */
[----:B0-----:R-:W-:-:S07]  /*1890*/  DADD R30, R30, -R48 ;  /* 0x000000001e1e7229 */ /* 0x001fce0000000830 */
[----:B-1----:R-:W-:Y:S01]  /*18a0*/  I2F.U8 R9, R14.B2 ;  /* 0x2000000e00097306 */ /* 0x002fe20000001000 */
[----:B--2---:R-:W-:-:S07]  /*18b0*/  DFMA R44, R44, 3, R48 ;  /* 0x400800002c2c782b */ /* 0x004fce0000000030 */
[----:B------:R-:W-:Y:S01]  /*18c0*/  I2F.U8 R33, R42.B2 ;  /* 0x2000002a00217306 */ /* 0x000fe20000001000 */
[----:B------:R-:W-:-:S07]  /*18d0*/  DADD R52, -R52, R44 ;  /* 0x0000000034347229 */ /* 0x000fce000000012c */
[----:B------:R-:W0:Y:S01]  /*18e0*/  F2F.F64.F32 R48, R6 ;  /* 0x0000000600307310 */ /* 0x000e220000201800 */
[----:B------:R-:W-:-:S07]  /*18f0*/  DFMA R30, R22, R52, R30 ;  /* 0x00000034161e722b */ /* 0x000fce000000001e */
[----:B------:R-:W-:Y:S01]  /*1900*/  I2F.F64.U8 R44, R7.B2 ;  /* 0x20000007002c7312 */ /* 0x000fe20000001800 */
[----:B0-----:R-:W-:-:S07]  /*1910*/  DFMA R30, R26, R30, R48 ;  /* 0x0000001e1a1e722b */ /* 0x001fce0000000030 */
[----:B------:R-:W-:Y:S01]  /*1920*/  I2F.F64.U8 R52, R14.B2 ;  /* 0x2000000e00347312 */ /* 0x000fe20000001800 */
[----:B------:R-:W-:-:S07]  /*1930*/  DFMA R30, R22, R30, R50 ;  /* 0x0000001e161e722b */ /* 0x000fce0000000032 */
[----:B------:R0:W1:Y:S08]  /*1940*/  I2F.U8 R48, R7.B2 ;  /* 0x2000000700307306 */ /* 0x0000700000001000 */
[----:B------:R-:W-:Y:S08]  /*1950*/  F2F.F32.F64 R11, R30 ;  /* 0x0000001e000b7310 */ /* 0x000ff00000301000 */
[----:B------:R-:W0:Y:S08]  /*1960*/  I2F.F64.U8 R30, R40.B2 ;  /* 0x20000028001e7312 */ /* 0x000e300000001800 */
[----:B------:R1:W2:Y:S01]  /*1970*/  I2F.F64.U8 R50, R13.B2 ;  /* 0x2000000d00327312 */ /* 0x0002a20000001800 */
[----:B0-----:R-:W-:Y:S01]  /*1980*/  DFMA R6, R44, -2.5, R30 ;  /* 0xc00400002c06782b */ /* 0x001fe2000000001e */
[--C-:B-1----:R-:W-:Y:S01]  /*1990*/  FADD R13, R48, -R9.reuse ;  /* 0x80000009300d7221 */ /* 0x102fe20000000000 */
[----:B------:R-:W-:-:S05]  /*19a0*/  FADD R9, -R15, R9 ;  /* 0x000000090f097221 */ /* 0x000fca0000000100 */
[----:B------:R-:W0:Y:S01]  /*19b0*/  F2F.F64.F32 R20, R41 ;  /* 0x0000002900147310 */ /* 0x000e220000201800 */
[----:B------:R-:W-:-:S07]  /*19c0*/  DFMA R52, R52, 4, R6 ;  /* 0x401000003434782b */ /* 0x000fce0000000006 */
[----:B------:R-:W1:Y:S01]  /*19d0*/  F2F.F64.F32 R48, R13 ;  /* 0x0000000d00307310 */ /* 0x000e620000201800 */
[----:B--2---:R-:W-:Y:S02]  /*19e0*/  DADD R52, R52, -R50 ;  /* 0x0000000034347229 */ /* 0x004fe40000000832 */
[----:B0-----:R-:W-:-:S05]  /*19f0*/  DFMA R20, R26, R24, R20 ;  /* 0x000000181a14722b */ /* 0x001fca0000000014 */
[----:B------:R-:W0:Y:S01]  /*1a00*/  I2F.U8 R6, R43.B2 ;  /* 0x2000002b00067306 */ /* 0x000e220000001000 */
[----:B-1----:R-:W-:-:S07]  /*1a10*/  DFMA R48, R48, 3, R50 ;  /* 0x400800003030782b */ /* 0x002fce0000000032 */
[----:B------:R-:W-:Y:S01]  /*1a20*/  I2F.F64.U8 R14, R43.B2 ;  /* 0x2000002b000e7312 */ /* 0x000fe20000001800 */
[----:B------:R-:W-:Y:S02]  /*1a30*/  DFMA R24, R22, R20, R38 ;  /* 0x000000141618722b */ /* 0x000fe40000000026 */
[----:B------:R-:W-:-:S05]  /*1a40*/  DADD R48, -R30, R48 ;  /* 0x000000001e307229 */ /* 0x000fca0000000130 */
[----:B------:R-:W-:Y:S01]  /*1a50*/  I2F.F64.U8 R50, R42.B2 ;  /* 0x2000002a00327312 */ /* 0x000fe20000001800 */
[----:B0-----:R-:W-:Y:S02]  /*1a60*/  FADD R33, R33, -R6 ;  /* 0x8000000621217221 */ /* 0x001fe40000000000 */
[----:B------:R-:W-:-:S05]  /*1a70*/  DFMA R52, R22, R48, R52 ;  /* 0x000000301634722b */ /* 0x000fca0000000034 */
[----:B------:R-:W0:Y:S08]  /*1a80*/  F2F.F64.F32 R30, R9 ;  /* 0x00000009001e7310 */ /* 0x000e300000201800 */
[----:B------:R-:W1:Y:S01]  /*1a90*/  I2F.F64.U8 R48, R12.B2 ;  /* 0x2000000c00307312 */ /* 0x000e620000001800 */
[----:B0-----:R-:W-:-:S07]  /*1aa0*/  DFMA R52, R26, R52, R30 ;  /* 0x000000341a34722b */ /* 0x001fce000000001e */
[----:B------:R-:W-:Y:S01]  /*1ab0*/  F2F.F64.F32 R42, R33 ;  /* 0x00000021002a7310 */ /* 0x000fe20000201800 */
[----:B-1----:R-:W-:-:S07]  /*1ac0*/  DFMA R28, R50, -2.5, R48 ;  /* 0xc0040000321c782b */ /* 0x002fce0000000030 */
[----:B------:R-:W0:Y:S01]  /*1ad0*/  I2F.F64.U8 R30, R2.B2 ;  /* 0x20000002001e7312 */ /* 0x000e220000001800 */
[----:B------:R-:W-:Y:S02]  /*1ae0*/  DFMA R52, R22, R52, R44 ;  /* 0x000000341634722b */ /* 0x000fe4000000002c */
[----:B------:R-:W-:-:S05]  /*1af0*/  DFMA R14, R14, 4, R28 ;  /* 0x401000000e0e782b */ /* 0x000fca000000001c */
[----:B------:R-:W1:Y:S01]  /*1b00*/  I2F.U8 R7, R12.B2 ;  /* 0x2000000c00077306 */ /* 0x000e620000001000 */
[----:B0-----:R-:W-:-:S07]  /*1b10*/  DFMA R42, R42, 3, R30 ;  /* 0x400800002a2a782b */ /* 0x001fce000000001e */
[----:B------:R-:W0:Y:S01]  /*1b20*/  F2F.F32.F64 R37, R36 ;  /* 0x0000002400257310 */ /* 0x000e220000301000 */
[----:B------:R-:W-:Y:S01]  /*1b30*/  DADD R14, R14, -R30 ;  /* 0x000000000e0e7229 */ /* 0x000fe2000000081e */
[----:B-1----:R-:W-:Y:S01]  /*1b40*/  FADD R13, -R7, R6 ;  /* 0x00000006070d7221 */ /* 0x002fe20000000100 */
[----:B------:R-:W-:-:S05]  /*1b50*/  DADD R42, -R48, R42 ;  /* 0x00000000302a7229 */ /* 0x000fca000000012a */
[----:B------:R-:W-:Y:S01]  /*1b60*/  F2F.F64.F32 R20, R4 ;  /* 0x0000000400147310 */ /* 0x000fe20000201800 */
[----:B0-----:R-:W-:Y:S02]  /*1b70*/  FADD R38, R32, -R37 ;  /* 0x8000002520267221 */ /* 0x001fe40000000000 */
[----:B------:R-:W-:-:S05]  /*1b80*/  DFMA R14, R22, R42, R14 ;  /* 0x0000002a160e722b */ /* 0x000fca000000000e */
[----:B------:R-:W0:Y:S08]  /*1b90*/  F2F.F64.F32 R6, R13 ;  /* 0x0000000d00067310 */ /* 0x000e300000201800 */
[----:B------:R-:W1:Y:S01]  /*1ba0*/  F2F.F32.F64 R9, R52 ;  /* 0x0000003400097310 */ /* 0x000e620000301000 */
[----:B0-----:R-:W-:-:S07]  /*1bb0*/  DFMA R6, R26, R14, R6 ;  /* 0x0000000e1a06722b */ /* 0x001fce0000000006 */
[----:B------:R1:W-:Y:S01]  /*1bc0*/  F2F.F32.F64 R30, R24 ;  /* 0x00000018001e7310 */ /* 0x0003e20000301000 */
[----:B------:R-:W-:Y:S02]  /*1bd0*/  DADD R26, R20, R20 ;  /* 0x00000000141a7229 */ /* 0x000fe40000000014 */
[----:B------:R-:W-:-:S05]  /*1be0*/  DFMA R50, R22, R6, R50 ;  /* 0x000000061632722b */ /* 0x000fca0000000032 */
[----:B------:R-:W0:Y:S01]  /*1bf0*/  F2F.F64.F32 R14, R10 ;  /* 0x0000000a000e7310 */ /* 0x000e220000201800 */
[----:B-1----:R-:W-:-:S07]  /*1c00*/  FADD R24, R11, -R9 ;  /* 0x800000090b187221 */ /* 0x002fce0000000000 */
[----:B------:R-:W1:Y:S01]  /*1c10*/  F2F.F64.F32 R6, R32 ;  /* 0x0000002000067310 */ /* 0x000e620000201800 */
[----:B0-----:R-:W-:-:S07]  /*1c20*/  DADD R28, R14, R14 ;  /* 0x000000000e1c7229 */ /* 0x001fce000000000e */
[----:B------:R-:W-:Y:S01]  /*1c30*/  F2F.F32.F64 R50, R50 ;  /* 0x0000003200327310 */ /* 0x000fe20000301000 */
[----:B-1----:R-:W-:-:S07]  /*1c40*/  DFMA R32, R6, -5, R26 ;  /* 0xc01400000620782b */ /* 0x002fce000000001a */
[----:B------:R-:W0:Y:S08]  /*1c50*/  F2F.F64.F32 R12, R11 ;  /* 0x0000000b000c7310 */ /* 0x000e300000201800 */
[----:B------:R1:W2:Y:S01]  /*1c60*/  F2F.F64.F32 R40, R37 ;  /* 0x0000002500287310 */ /* 0x0002a20000201800 */
[----:B0-----:R-:W-:-:S07]  /*1c70*/  DFMA R28, R12, -5, R28 ;  /* 0xc01400000c1c782b */ /* 0x001fce000000001c */
[----:B------:R-:W-:Y:S01]  /*1c80*/  F2F.F64.F32 R38, R38 ;  /* 0x0000002600267310 */ /* 0x000fe20000201800 */
[----:B-1----:R-:W-:Y:S01]  /*1c90*/  FADD R37, -R4, R37 ;  /* 0x0000002504257221 */ /* 0x002fe20000000100 */
[----:B--2---:R-:W-:-:S06]  /*1ca0*/  DFMA R32, R40, 4, R32 ;  /* 0x401000002820782b */ /* 0x004fcc0000000020 */
[----:B------:R-:W0:Y:S08]  /*1cb0*/  F2F.F64.F32 R30, R30 ;  /* 0x0000001e001e7310 */ /* 0x000e300000201800 */
[----:B------:R-:W1:Y:S01]  /*1cc0*/  F2F.F64.F32 R22, R9 ;  /* 0x0000000900167310 */ /* 0x000e620000201800 */
[----:B0-----:R-:W-:-:S07]  /*1cd0*/  DFMA R40, R38, 3, R30 ;  /* 0x400800002628782b */ /* 0x001fce000000001e */
[----:B------:R-:W-:Y:S01]  /*1ce0*/  F2F.F64.F32 R24, R24 ;  /* 0x0000001800187310 */ /* 0x000fe20000201800 */
[----:B------:R-:W-:Y:S02]  /*1cf0*/  DADD R32, R32, -R30 ;  /* 0x0000000020207229 */ /* 0x000fe4000000081e */
[----:B-1----:R-:W-:-:S05]  /*1d00*/  DFMA R22, R22, 4, R28 ;  /* 0x401000001616782b */ /* 0x002fca000000001c */
[----:B------:R-:W0:Y:S01]  /*1d10*/  F2F.F64.F32 R26, R50 ;  /* 0x00000032001a7310 */ /* 0x000e220000201800 */
[----:B------:R-:W-:Y:S01]  /*1d20*/  DADD R40, -R20, R40 ;  /* 0x0000000014287229 */ /* 0x000fe20000000128 */
[----:B------:R-:W-:-:S06]  /*1d30*/  FADD R20, -R10, R9 ;  /* 0x000000090a147221 */ /* 0x000fcc0000000100 */
[----:B------:R1:W2:Y:S01]  /*1d40*/  F2F.F64.F32 R38, R8 ;  /* 0x0000000800267310 */ /* 0x0002a20000201800 */
[----:B------:R-:W-:Y:S02]  /*1d50*/  DFMA R32, R18, R40, R32 ;  /* 0x000000281220722b */ /* 0x000fe40000000020 */
[----:B0-----:R-:W-:-:S05]  /*1d60*/  DFMA R24, R24, 3, R26 ;  /* 0x400800001818782b */ /* 0x001fca000000001a */
[----:B------:R-:W0:Y:S01]  /*1d70*/  F2F.F64.F32 R4, R37 ;  /* 0x0000002500047310 */ /* 0x000e220000201800 */
[----:B------:R-:W-:Y:S02]  /*1d80*/  DADD R22, R22, -R26 ;  /* 0x0000000016167229 */ /* 0x000fe4000000081a */
[----:B-1----:R-:W-:Y:S02]  /*1d90*/  DMUL R8, R18, 0.5 ;  /* 0x3fe0000012087828 */ /* 0x002fe40000000000 */
[----:B------:R-:W-:-:S03]  /*1da0*/  DADD R24, -R14, R24 ;  /* 0x000000000e187229 */ /* 0x000fc60000000118 */
[----:B------:R-:W1:Y:S01]  /*1db0*/  F2F.F64.F32 R10, R20 ;  /* 0x00000014000a7310 */ /* 0x000e620000201800 */
[C---:B--2---:R-:W-:Y:S01]  /*1dc0*/  DFMA R34, R18.reuse, R34, R38 ;  /* 0x000000221222722b */ /* 0x044fe20000000026 */
[----:B------:R-:W2:Y:S03]  /*1dd0*/  LDC R14, c[0x0][0x364] ;  /* 0x0000d900ff0e7b82 */ /* 0x000ea60000000800 */
[C---:B------:R-:W-:Y:S02]  /*1de0*/  DFMA R22, R18.reuse, R24, R22 ;  /* 0x000000181216722b */ /* 0x040fe40000000016 */
[----:B0-----:R-:W-:Y:S02]  /*1df0*/  DFMA R4, R18, R32, R4 ;  /* 0x000000201204722b */ /* 0x001fe40000000004 */
[----:B------:R-:W-:-:S04]  /*1e00*/  DFMA R34, R8, R34, R16 ;  /* 0x000000220822722b */ /* 0x000fc80000000010 */
[----:B-1----:R-:W-:Y:S02]  /*1e10*/  DFMA R10, R18, R22, R10 ;  /* 0x00000016120a722b */ /* 0x002fe4000000000a */
[----:B------:R-:W-:-:S04]  /*1e20*/  DFMA R4, R8, R4, R6 ;  /* 0x000000040804722b */ /* 0x000fc80000000006 */
[----:B------:R-:W0:Y:S02]  /*1e30*/  F2F.F32.F64 R34, R34 ;  /* 0x0000002200227310 */ /* 0x000e240000301000 */
[----:B------:R-:W-:Y:S01]  /*1e40*/  DFMA R10, R8, R10, R12 ;  /* 0x0000000a080a722b */ /* 0x000fe2000000000c */
[----:B------:R-:W1:Y:S01]  /*1e50*/  LDC R13, c[0x0][0x360] ;  /* 0x0000d800ff0d7b82 */ /* 0x000e620000000800 */
[----:B--2---:R-:W-:-:S04]  /*1e60*/  IMAD R3, R14, UR8, R3 ;  /* 0x000000080e037c24 */ /* 0x004fc8000f8e0203 */
[----:B------:R-:W2:Y:S01]  /*1e70*/  F2F.F32.F64 R5, R4 ;  /* 0x0000000400057310 */ /* 0x000ea20000301000 */
[----:B0-----:R-:W-:-:S07]  /*1e80*/  FSETP.GT.AND P0, PT, R34, -1, PT ;  /* 0xbf8000002200780b */ /* 0x001fce0003f04000 */
[----:B------:R-:W0:Y:S01]  /*1e90*/  F2F.F32.F64 R10, R10 ;  /* 0x0000000a000a7310 */ /* 0x000e220000301000 */
[C---:B------:R-:W-:Y:S02]  /*1ea0*/  FSETP.GT.AND P2, PT, R34.reuse, 255, PT ;  /* 0x437f00002200780b */ /* 0x040fe40003f44000 */
[----:B------:R-:W-:Y:S02]  /*1eb0*/  FSETP.LT.AND P0, PT, R34, 256, P0 ;  /* 0x438000002200780b */ /* 0x000fe40000701000 */
[----:B------:R-:W-:Y:S02]  /*1ec0*/  FSEL R9, RZ, 255, !P2 ;  /* 0x437f0000ff097808 */ /* 0x000fe40005000000 */
[C---:B--2---:R-:W-:Y:S02]  /*1ed0*/  FSETP.GT.AND P1, PT, R5.reuse, -1, PT ;  /* 0xbf8000000500780b */ /* 0x044fe40003f24000 */
[----:B------:R-:W-:Y:S02]  /*1ee0*/  SEL R6, RZ, 0x1, !P0 ;  /* 0x00000001ff067807 */ /* 0x000fe40004000000 */
[----:B------:R-:W-:-:S02]  /*1ef0*/  FSETP.LT.AND P1, PT, R5, 256, P1 ;  /* 0x438000000500780b */ /* 0x000fc40000f21000 */
[----:B------:R-:W-:Y:S02]  /*1f00*/  I2FP.F32.U32 R7, R6 ;  /* 0x0000000600077245 */ /* 0x000fe40000201000 */
[----:B0-----:R-:W-:Y:S02]  /*1f10*/  FSETP.GT.AND P0, PT, R10, -1, PT ;  /* 0xbf8000000a00780b */ /* 0x001fe40003f04000 */
[----:B------:R-:W-:Y:S01]  /*1f20*/  FSETP.GT.AND P2, PT, R5, 255, PT ;  /* 0x437f00000500780b */ /* 0x000fe20003f44000 */
[----:B------:R-:W-:Y:S01]  /*1f30*/  FFMA R7, R34, R7, R9 ;  /* 0x0000000722077223 */ /* 0x000fe20000000009 */
[----:B------:R-:W-:Y:S02]  /*1f40*/  SEL R4, RZ, 0x1, !P1 ;  /* 0x00000001ff047807 */ /* 0x000fe40004800000 */
[----:B------:R-:W-:Y:S02]  /*1f50*/  FSETP.LT.AND P0, PT, R10, 256, P0 ;  /* 0x438000000a00780b */ /* 0x000fe40000701000 */
[----:B------:R-:W-:-:S02]  /*1f60*/  FSEL R8, RZ, 255, !P2 ;  /* 0x437f0000ff087808 */ /* 0x000fc40005000000 */
[----:B------:R-:W-:Y:S02]  /*1f70*/  I2FP.F32.U32 R6, R4 ;  /* 0x0000000400067245 */ /* 0x000fe40000201000 */
[----:B------:R-:W-:Y:S01]  /*1f80*/  FSETP.GT.AND P1, PT, R10, 255, PT ;  /* 0x437f00000a00780b */ /* 0x000fe20003f24000 */
[----:B------:R-:W0:Y:S01]  /*1f90*/  F2I.U32.TRUNC.NTZ R4, R7 ;  /* 0x0000000700047305 */ /* 0x000e22000020f000 */
[----:B------:R-:W-:Y:S01]  /*1fa0*/  SEL R9, RZ, 0x1, !P0 ;  /* 0x00000001ff097807 */ /* 0x000fe20004000000 */
[----:B------:R-:W-:Y:S01]  /*1fb0*/  FFMA R6, R5, R6, R8 ;  /* 0x0000000605067223 */ /* 0x000fe20000000008 */
[----:B------:R-:W-:Y:S02]  /*1fc0*/  FSEL R11, RZ, 255, !P1 ;  /* 0x437f0000ff0b7808 */ /* 0x000fe40004800000 */
[----:B------:R-:W-:-:S03]  /*1fd0*/  I2FP.F32.U32 R5, R9 ;  /* 0x0000000900057245 */ /* 0x000fc60000201000 */
[----:B------:R2:W3:Y:S02]  /*1fe0*/  F2I.U32.TRUNC.NTZ R9, R6 ;  /* 0x0000000600097305 */ /* 0x0004e4000020f000 */
[----:B------:R-:W-:Y:S01]  /*1ff0*/  FFMA R11, R10, R5, R11 ;  /* 0x000000050a0b7223 */ /* 0x000fe2000000000b */
[----:B0-----:R-:W-:-:S05]  /*2000*/  LOP3.LUT R5, R4, 0xff, RZ, 0xc0, !PT ;  /* 0x000000ff04057812 */ /* 0x001fca00078ec0ff */
[----:B------:R-:W0:Y:S01]  /*2010*/  F2I.U32.TRUNC.NTZ R11, R11 ;  /* 0x0000000b000b7305 */ /* 0x000e22000020f000 */
[----:B--2---:R-:W2:Y:S01]  /*2020*/  LDC.64 R6, c[0x0][0x380] ;  /* 0x0000e000ff067b82 */ /* 0x004ea20000000a00 */
[----:B---3--:R-:W-:-:S06]  /*2030*/  LOP3.LUT R8, R9, 0xff, RZ, 0xc0, !PT ;  /* 0x000000ff09087812 */ /* 0x008fcc00078ec0ff */
[----:B------:R-:W-:Y:S01]  /*2040*/  I2F.U16 R5, R5 ;  /* 0x0000000500057306 */ /* 0x000fe20000101000 */
[----:B------:R-:W-:Y:S02]  /*2050*/  PRMT R4, R4, 0x3340, R9 ;  /* 0x0000334004047816 */ /* 0x000fe40000000009 */
[----:B0-----:R-:W-:-:S05]  /*2060*/  LOP3.LUT R10, R11, 0xff, RZ, 0xc0, !PT ;  /* 0x000000ff0b0a7812 */ /* 0x001fca00078ec0ff */
[----:B------:R-:W0:Y:S01]  /*2070*/  I2F.U16 R8, R8 ;  /* 0x0000000800087306 */ /* 0x000e220000101000 */
[----:B------:R-:W-:-:S04]  /*2080*/  PRMT R11, R11, 0x3340, R0 ;  /* 0x000033400b0b7816 */ /* 0x000fc80000000000 */
[----:B------:R-:W-:-:S03]  /*2090*/  PRMT R11, R4, 0x5410, R11 ;  /* 0x00005410040b7816 */ /* 0x000fc6000000000b */
[----:B------:R-:W3:Y:S01]  /*20a0*/  I2F.U16 R10, R10 ;  /* 0x0000000a000a7306 */ /* 0x000ee20000101000 */
[----:B------:R-:W-:Y:S01]  /*20b0*/  PRMT R11, R11, 0x7210, R2 ;  /* 0x000072100b0b7816 */ /* 0x000fe20000000002 */
[----:B0-----:R-:W-:-:S04]  /*20c0*/  FMUL R12, R8, 0.70999997854232788086 ;  /* 0x3f35c28f080c7820 */ /* 0x001fc80000400000 */
[----:B------:R-:W-:Y:S01]  /*20d0*/  FFMA R5, R5, 0.20999999344348907471, R12 ;  /* 0x3e570a3d05057823 */ /* 0x000fe2000000000c */
[----:B-1----:R-:W-:-:S03]  /*20e0*/  IMAD R12, R13, UR9, R0 ;  /* 0x000000090d0c7c24 */ /* 0x002fc6000f8e0200 */
[----:B---3--:R-:W-:Y:S01]  /*20f0*/  FFMA R13, R10, 0.070000000298023223877, R5 ;  /* 0x3d8f5c290a0d7823 */ /* 0x008fe20000000005 */
[----:B------:R-:W-:-:S05]  /*2100*/  IMAD R3, R3, UR10, R12 ;  /* 0x0000000a03037c24 */ /* 0x000fca000f8e020c */
[----:B------:R-:W0:Y:S01]  /*2110*/  F2I.U32.TRUNC.NTZ R13, R13 ;  /* 0x0000000d000d7305 */ /* 0x000e22000020f000 */
[----:B------:R-:W-:-:S04]  /*2120*/  IADD3 R4, P0, PT, R3, UR4, RZ ;  /* 0x0000000403047c10 */ /* 0x000fc8000ff1e0ff */
[C---:B------:R-:W-:Y:S01]  /*2130*/  LEA.HI.X.SX32 R5, R3.reuse, UR5, 0x1, P0 ;  /* 0x0000000503057c11 */ /* 0x040fe200080f0eff */
[----:B--2---:R-:W-:-:S05]  /*2140*/  IMAD.WIDE R2, R3, 0x4, R6 ;  /* 0x0000000403027825 */ /* 0x004fca00078e0206 */
[----:B------:R-:W-:Y:S04]  /*2150*/  STG.E desc[UR6][R2.64], R11 ;  /* 0x0000000b02007986 */ /* 0x000fe8000c101906 */
[----:B0-----:R-:W-:Y:S01]  /*2160*/  STG.E.U8 desc[UR6][R4.64], R13 ;  /* 0x0000000d04007986 */ /* 0x001fe2000c101106 */
[----:B------:R-:W-:Y:S05]  /*2170*/  EXIT ;  /* 0x000000000000794d */ /* 0x000fea0003800000 */
        .weak           $__internal_0_$__cuda_sm20_div_rn_f64_full
        .type           $__internal_0_$__cuda_sm20_div_rn_f64_full,@function
        .size           $__internal_0_$__cuda_sm20_div_rn_f64_full,(.L_x_35 - $__internal_0_$__cuda_sm20_div_rn_f64_full)
$__internal_0_$__cuda_sm20_div_rn_f64_full:
[C---:B------:R-:W-:Y:S01]  /*2180*/  FSETP.GEU.AND P0, PT, |R7|.reuse, 1.469367938527859385e-39, PT ;  /* 0x001000000700780b */ /* 0x040fe20003f0e200 */
[----:B------:R-:W-:Y:S01]  /*2190*/  IMAD.MOV.U32 R16, RZ, RZ, 0x1 ;  /* 0x00000001ff107424 */ /* 0x000fe200078e00ff */
[----:B------:R-:W-:Y:S01]  /*21a0*/  LOP3.LUT R12, R7, 0x800fffff, RZ, 0xc0, !PT ;  /* 0x800fffff070c7812 */ /* 0x000fe200078ec0ff */
[----:B------:R-:W-:Y:S01]  /*21b0*/  BSSY.RECONVERGENT B1, `(.L_x_6) ;  /* 0x0000055000017945 */ /* 0x000fe20003800200 */
[C---:B------:R-:W-:Y:S02]  /*21c0*/  FSETP.GEU.AND P2, PT, |R15|.reuse, 1.469367938527859385e-39, PT ;  /* 0x001000000f00780b */ /* 0x040fe40003f4e200 */
[----:B------:R-:W-:Y:S01]  /*21d0*/  LOP3.LUT R13, R12, 0x3ff00000, RZ, 0xfc, !PT ;  /* 0x3ff000000c0d7812 */ /* 0x000fe200078efcff */
[----:B------:R-:W-:Y:S01]  /*21e0*/  IMAD.MOV.U32 R12, RZ, RZ, R6 ;  /* 0x000000ffff0c7224 */ /* 0x000fe200078e0006 */
[----:B------:R-:W-:Y:S02]  /*21f0*/  LOP3.LUT R27, R15, 0x7ff00000, RZ, 0xc0, !PT ;  /* 0x7ff000000f1b7812 */ /* 0x000fe400078ec0ff */
[----:B------:R-:W-:-:S02]  /*2200*/  LOP3.LUT R24, R7, 0x7ff00000, RZ, 0xc0, !PT ;  /* 0x7ff0000007187812 */ /* 0x000fc400078ec0ff */
[----:B------:R-:W-:Y:S01]  /*2210*/  MOV R8, 0x1ca00000 ;  /* 0x1ca0000000087802 */ /* 0x000fe20000000f00 */
[----:B------:R-:W-:Y:S01]  /*2220*/  @!P0 DMUL R12, R6, 8.98846567431157953865e+307 ;  /* 0x7fe00000060c8828 */ /* 0x000fe20000000000 */
[----:B------:R-:W-:Y:S01]  /*2230*/  ISETP.GE.U32.AND P1, PT, R27, R24, PT ;  /* 0x000000181b00720c */ /* 0x000fe20003f26070 */
[----:B------:R-:W-:Y:S02]  /*2240*/  IMAD.MOV.U32 R25, RZ, RZ, R27 ;  /* 0x000000ffff197224 */ /* 0x000fe400078e001b */
[----:B------:R-:W-:Y:S02]  /*2250*/  @!P2 LOP3.LUT R4, R7, 0x7ff00000, RZ, 0xc0, !PT ;  /* 0x7ff000000704a812 */ /* 0x000fe400078ec0ff */
[----:B------:R-:W0:Y:S02]  /*2260*/  MUFU.RCP64H R17, R13 ;  /* 0x0000000d00117308 */ /* 0x000e240000001800 */
[----:B------:R-:W-:Y:S02]  /*2270*/  @!P2 ISETP.GE.U32.AND P3, PT, R27, R4, PT ;  /* 0x000000041b00a20c */ /* 0x000fe40003f66070 */
[----:B------:R-:W-:-:S02]  /*2280*/  MOV R4, R24 ;  /* 0x0000001800047202 */ /* 0x000fc40000000f00 */
[----:B------:R-:W-:-:S05]  /*2290*/  @!P0 LOP3.LUT R4, R13, 0x7ff00000, RZ, 0xc0, !PT ;  /* 0x7ff000000d048812 */ /* 0x000fca00078ec0ff */
[----:B------:R-:W-:Y:S01]  /*22a0*/  VIADD R26, R4, 0xffffffff ;  /* 0xffffffff041a7836 */ /* 0x000fe20000000000 */
[----:B0-----:R-:W-:-:S08]  /*22b0*/  DFMA R18, R16, -R12, 1 ;  /* 0x3ff000001012742b */ /* 0x001fd0000000080c */
[----:B------:R-:W-:-:S08]  /*22c0*/  DFMA R18, R18, R18, R18 ;  /* 0x000000121212722b */ /* 0x000fd00000000012 */
[----:B------:R-:W-:Y:S01]  /*22d0*/  DFMA R20, R16, R18, R16 ;  /* 0x000000121014722b */ /* 0x000fe20000000010 */
[C---:B------:R-:W-:Y:S01]  /*22e0*/  @!P2 SEL R19, R8.reuse, 0x63400000, !P3 ;  /* 0x634000000813a807 */ /* 0x040fe20005800000 */
[----:B------:R-:W-:Y:S01]  /*22f0*/  IMAD.MOV.U32 R16, RZ, RZ, R14 ;  /* 0x000000ffff107224 */ /* 0x000fe200078e000e */
[----:B------:R-:W-:Y:S01]  /*2300*/  SEL R17, R8, 0x63400000, !P1 ;  /* 0x6340000008117807 */ /* 0x000fe20004800000 */
[----:B------:R-:W-:Y:S01]  /*2310*/  @!P2 IMAD.MOV.U32 R18, RZ, RZ, RZ ;  /* 0x000000ffff12a224 */ /* 0x000fe200078e00ff */
[--C-:B------:R-:W-:Y:S02]  /*2320*/  @!P2 LOP3.LUT R19, R19, 0x80000000, R15.reuse, 0xf8, !PT ;  /* 0x800000001313a812 */ /* 0x100fe400078ef80f */
[----:B------:R-:W-:Y:S01]  /*2330*/  LOP3.LUT R17, R17, 0x800fffff, R15, 0xf8, !PT ;  /* 0x800fffff11117812 */ /* 0x000fe200078ef80f */
[----:B------:R-:W-:Y:S01]  /*2340*/  DFMA R22, R20, -R12, 1 ;  /* 0x3ff000001416742b */ /* 0x000fe2000000080c */
[----:B------:R-:W-:-:S06]  /*2350*/  @!P2 LOP3.LUT R19, R19, 0x100000, RZ, 0xfc, !PT ;  /* 0x001000001313a812 */ /* 0x000fcc00078efcff */
[----:B------:R-:W-:Y:S02]  /*2360*/  @!P2 DFMA R16, R16, 2, -R18 ;  /* 0x400000001010a82b */ /* 0x000fe40000000812 */
[----:B------:R-:W-:-:S08]  /*2370*/  DFMA R20, R20, R22, R20 ;  /* 0x000000161414722b */ /* 0x000fd00000000014 */
[----:B------:R-:W-:Y:S01]  /*2380*/  @!P2 LOP3.LUT R25, R17, 0x7ff00000, RZ, 0xc0, !PT ;  /* 0x7ff000001119a812 */ /* 0x000fe200078ec0ff */
[----:B------:R-:W-:-:S04]  /*2390*/  DMUL R18, R20, R16 ;  /* 0x0000001014127228 */ /* 0x000fc80000000000 */
[----:B------:R-:W-:-:S04]  /*23a0*/  VIADD R24, R25, 0xffffffff ;  /* 0xffffffff19187836 */ /* 0x000fc80000000000 */
[----:B------:R-:W-:Y:S01]  /*23b0*/  DFMA R22, R18, -R12, R16 ;  /* 0x8000000c1216722b */ /* 0x000fe20000000010 */
[----:B------:R-:W-:-:S04]  /*23c0*/  ISETP.GT.U32.AND P0, PT, R24, 0x7feffffe, PT ;  /* 0x7feffffe1800780c */ /* 0x000fc80003f04070 */
[----:B------:R-:W-:-:S03]  /*23d0*/  ISETP.GT.U32.OR P0, PT, R26, 0x7feffffe, P0 ;  /* 0x7feffffe1a00780c */ /* 0x000fc60000704470 */
[----:B------:R-:W-:-:S10]  /*23e0*/  DFMA R20, R20, R22, R18 ;  /* 0x000000161414722b */ /* 0x000fd40000000012 */
[----:B------:R-:W-:Y:S05]  /*23f0*/  @P0 BRA `(.L_x_7) ;  /* 0x00000000006c0947 */ /* 0x000fea0003800000 */
[----:B------:R-:W-:-:S04]  /*2400*/  LOP3.LUT R14, R7, 0x7ff00000, RZ, 0xc0, !PT ;  /* 0x7ff00000070e7812 */ /* 0x000fc800078ec0ff */
[CC--:B------:R-:W-:Y:S02]  /*2410*/  VIADDMNMX R4, R27.reuse, -R14.reuse, 0xb9600000, !PT ;  /* 0xb96000001b047446 */ /* 0x0c0fe4000780090e */
[----:B------:R-:W-:Y:S01]  /*2420*/  ISETP.GE.U32.AND P0, PT, R27, R14, PT ;  /* 0x0000000e1b00720c */ /* 0x000fe20003f06070 */
[----:B------:R-:W-:Y:S01]  /*2430*/  IMAD.MOV.U32 R14, RZ, RZ, RZ ;  /* 0x000000ffff0e7224 */ /* 0x000fe200078e00ff */
[----:B------:R-:W-:Y:S02]  /*2440*/  VIMNMX R4, PT, PT, R4, 0x46a00000, PT ;  /* 0x46a0000004047848 */ /* 0x000fe40003fe0100 */
[----:B------:R-:W-:-:S05]  /*2450*/  SEL R15, R8, 0x63400000, !P0 ;  /* 0x63400000080f7807 */ /* 0x000fca0004000000 */
[----:B------:R-:W-:-:S05]  /*2460*/  IMAD.IADD R4, R4, 0x1, -R15 ;  /* 0x0000000104047824 */ /* 0x000fca00078e0a0f */
[----:B------:R-:W-:-:S06]  /*2470*/  IADD3 R15, PT, PT, R4, 0x7fe00000, RZ ;  /* 0x7fe00000040f7810 */ /* 0x000fcc0007ffe0ff */
[----:B------:R-:W-:-:S10]  /*2480*/  DMUL R18, R20, R14 ;  /* 0x0000000e14127228 */ /* 0x000fd40000000000 */
[----:B------:R-:W-:-:S13]  /*2490*/  FSETP.GTU.AND P0, PT, |R19|, 1.469367938527859385e-39, PT ;  /* 0x001000001300780b */ /* 0x000fda0003f0c200 */
[----:B------:R-:W-:Y:S05]  /*24a0*/  @P0 BRA `(.L_x_8) ;  /* 0x0000000000940947 */ /* 0x000fea0003800000 */
[----:B------:R-:W-:Y:S01]  /*24b0*/  DFMA R12, R20, -R12, R16 ;  /* 0x8000000c140c722b */ /* 0x000fe20000000010 */
[----:B------:R-:W-:-:S09]  /*24c0*/  IMAD.MOV.U32 R14, RZ, RZ, RZ ;  /* 0x000000ffff0e7224 */ /* 0x000fd200078e00ff */
[C---:B------:R-:W-:Y:S02]  /*24d0*/  FSETP.NEU.AND P0, PT, R13.reuse, RZ, PT ;  /* 0x000000ff0d00720b */ /* 0x040fe40003f0d000 */
[----:B------:R-:W-:-:S04]  /*24e0*/  LOP3.LUT R17, R13, 0x80000000, R7, 0x48, !PT ;  /* 0x800000000d117812 */ /* 0x000fc800078e4807 */
[----:B------:R-:W-:-:S07]  /*24f0*/  LOP3.LUT R15, R17, R15, RZ, 0xfc, !PT ;  /* 0x0000000f110f7212 */ /* 0x000fce00078efcff */
[----:B------:R-:W-:Y:S05]  /*2500*/  @!P0 BRA `(.L_x_8) ;  /* 0x00000000007c8947 */ /* 0x000fea0003800000 */
[----:B------:R-:W-:Y:S01]  /*2510*/  IMAD.MOV R7, RZ, RZ, -R4 ;  /* 0x000000ffff077224 */ /* 0x000fe200078e0a04 */
[----:B------:R-:W-:Y:S01]  /*2520*/  MOV R6, RZ ;  /* 0x000000ff00067202 */ /* 0x000fe20000000f00 */
[----:B------:R-:W-:-:S05]  /*2530*/  DMUL.RP R14, R20, R14 ;  /* 0x0000000e140e7228 */ /* 0x000fca0000008000 */
[----:B------:R-:W-:-:S05]  /*2540*/  DFMA R6, R18, -R6, R20 ;  /* 0x800000061206722b */ /* 0x000fca0000000014 */
[----:B------:R-:W-:Y:S02]  /*2550*/  LOP3.LUT R17, R15, R17, RZ, 0x3c, !PT ;  /* 0x000000110f117212 */ /* 0x000fe400078e3cff */
[----:B------:R-:W-:-:S04]  /*2560*/  IADD3 R6, PT, PT, -R4, -0x43300000, RZ ;  /* 0xbcd0000004067810 */ /* 0x000fc80007ffe1ff */
[----:B------:R-:W-:-:S04]  /*2570*/  FSETP.NEU.AND P0, PT, |R7|, R6, PT ;  /* 0x000000060700720b */ /* 0x000fc80003f0d200 */
[----:B------:R-:W-:Y:S02]  /*2580*/  FSEL R18, R14, R18, !P0 ;  /* 0x000000120e127208 */ /* 0x000fe40004000000 */
[----:B------:R-:W-:Y:S01]  /*2590*/  FSEL R19, R17, R19, !P0 ;  /* 0x0000001311137208 */ /* 0x000fe20004000000 */
[----:B------:R-:W-:Y:S06]  /*25a0*/  BRA `(.L_x_8) ;  /* 0x0000000000547947 */ /* 0x000fec0003800000 */
.L_x_7:
[----:B------:R-:W-:-:S14]  /*25b0*/  DSETP.NAN.AND P0, PT, R14, R14, PT ;  /* 0x0000000e0e00722a */ /* 0x000fdc0003f08000 */
[----:B------:R-:W-:Y:S05]  /*25c0*/  @P0 BRA `(.L_x_9) ;  /* 0x0000000000440947 */ /* 0x000fea0003800000 */
[----:B------:R-:W-:-:S14]  /*25d0*/  DSETP.NAN.AND P0, PT, R6, R6, PT ;  /* 0x000000060600722a */ /* 0x000fdc0003f08000 */
[----:B------:R-:W-:Y:S05]  /*25e0*/  @P0 BRA `(.L_x_10) ;  /* 0x0000000000300947 */ /* 0x000fea0003800000 */
[----:B------:R-:W-:Y:S01]  /*25f0*/  ISETP.NE.AND P0, PT, R25, R4, PT ;  /* 0x000000041900720c */ /* 0x000fe20003f05270 */
[----:B------:R-:W-:Y:S02]  /*2600*/  IMAD.MOV.U32 R18, RZ, RZ, 0x0 ;  /* 0x00000000ff127424 */ /* 0x000fe400078e00ff */
[----:B------:R-:W-:-:S10]  /*2610*/  IMAD.MOV.U32 R19, RZ, RZ, -0x80000 ;  /* 0xfff80000ff137424 */ /* 0x000fd400078e00ff */
[----:B------:R-:W-:Y:S05]  /*2620*/  @!P0 BRA `(.L_x_8) ;  /* 0x0000000000348947 */ /* 0x000fea0003800000 */
[----:B------:R-:W-:Y:S02]  /*2630*/  ISETP.NE.AND P0, PT, R25, 0x7ff00000, PT ;  /* 0x7ff000001900780c */ /* 0x000fe40003f05270 */
[----:B------:R-:W-:Y:S02]  /*2640*/  LOP3.LUT R19, R15, 0x80000000, R7, 0x48, !PT ;  /* 0x800000000f137812 */ /* 0x000fe400078e4807 */
[----:B------:R-:W-:-:S13]  /*2650*/  ISETP.EQ.OR P0, PT, R4, RZ, !P0 ;  /* 0x000000ff0400720c */ /* 0x000fda0004702670 */
[----:B------:R-:W-:Y:S01]  /*2660*/  @P0 LOP3.LUT R4, R19, 0x7ff00000, RZ, 0xfc, !PT ;  /* 0x7ff0000013040812 */ /* 0x000fe200078efcff */
[----:B------:R-:W-:Y:S01]  /*2670*/  @!P0 IMAD.MOV.U32 R18, RZ, RZ, RZ ;  /* 0x000000ffff128224 */ /* 0x000fe200078e00ff */
[----:B------:R-:W-:-:S03]  /*2680*/  @P0 MOV R18, RZ ;  /* 0x000000ff00120202 */ /* 0x000fc60000000f00 */
[----:B------:R-:W-:Y:S01]  /*2690*/  @P0 IMAD.MOV.U32 R19, RZ, RZ, R4 ;  /* 0x000000ffff130224 */ /* 0x000fe200078e0004 */
[----:B------:R-:W-:Y:S06]  /*26a0*/  BRA `(.L_x_8) ;  /* 0x0000000000147947 */ /* 0x000fec0003800000 */
.L_x_10:
[----:B------:R-:W-:Y:S01]  /*26b0*/  LOP3.LUT R19, R7, 0x80000, RZ, 0xfc, !PT ;  /* 0x0008000007137812 */ /* 0x000fe200078efcff */
[----:B------:R-:W-:Y:S01]  /*26c0*/  IMAD.MOV.U32 R18, RZ, RZ, R6 ;  /* 0x000000ffff127224 */ /* 0x000fe200078e0006 */
[----:B------:R-:W-:Y:S06]  /*26d0*/  BRA `(.L_x_8) ;  /* 0x0000000000087947 */ /* 0x000fec0003800000 */
.L_x_9:
[----:B------:R-:W-:Y:S02]  /*26e0*/  LOP3.LUT R19, R15, 0x80000, RZ, 0xfc, !PT ;  /* 0x000800000f137812 */ /* 0x000fe400078efcff */
[----:B------:R-:W-:-:S07]  /*26f0*/  MOV R18, R14 ;  /* 0x0000000e00127202 */ /* 0x000fce0000000f00 */
.L_x_8:
[----:B------:R-:W-:Y:S05]  /*2700*/  BSYNC.RECONVERGENT B1 ;  /* 0x0000000000017941 */ /* 0x000fea0003800200 */
.L_x_6:
[----:B------:R-:W-:Y:S01]  /*2710*/  MOV R6, R2 ;  /* 0x0000000200067202 */ /* 0x000fe20000000f00 */
[----:B------:R-:W-:Y:S02]  /*2720*/  IMAD.MOV.U32 R7, RZ, RZ, 0x0 ;  /* 0x00000000ff077424 */ /* 0x000fe400078e00ff */
[----:B------:R-:W-:Y:S02]  /*2730*/  IMAD.MOV.U32 R12, RZ, RZ, R18 ;  /* 0x000000ffff0c7224 */ /* 0x000fe400078e0012 */
[----:B------:R-:W-:Y:S01]  /*2740*/  IMAD.MOV.U32 R13, RZ, RZ, R19 ;  /* 0x000000ffff0d7224 */ /* 0x000fe200078e0013 */
[----:B------:R-:W-:Y:S06]  /*2750*/  RET.REL.NODEC R6 `(_Z54bicubicInterpolation_Shared_Memory_GreyCon_Kernel_RGBAP6RGBA_tPhS0_iiiii) ;  /* 0xffffffd806287950 */ /* 0x000fec0003c3ffff */
.L_x_11:
[----:B------:R-:W-:-:S00]  /*2760*/  BRA `(.L_x_11) ;  /* 0xfffffffc00fc7947 */ /* 0x000fc0000383ffff */
[----:B------:R-:W-:-:S00]  /*2770*/  NOP ;  /* 0x0000000000007918 */ /* 0x000fc00000000000 */
        /* <DEDUP_REMOVED lines=8> */
.L_x_35:


//--------------------- .text._Z40bicubicInterpolation_GreyCon_Kernel_RGBAP6RGBA_tPhS0_iiiii --------------------------
	.section	.text._Z40bicubicInterpolation_GreyCon_Kernel_RGBAP6RGBA_tPhS0_iiiii,"ax",@progbits
	.align	128
        .global         _Z40bicubicInterpolation_GreyCon_Kernel_RGBAP6RGBA_tPhS0_iiiii
        .type           _Z40bicubicInterpolation_GreyCon_Kernel_RGBAP6RGBA_tPhS0_iiiii,@function
        .size           _Z40bicubicInterpolation_GreyCon_Kernel_RGBAP6RGBA_tPhS0_iiiii,(.L_x_36 - _Z40bicubicInterpolation_GreyCon_Kernel_RGBAP6RGBA_tPhS0_iiiii)
        .other          _Z40bicubicInterpolation_GreyCon_Kernel_RGBAP6RGBA_tPhS0_iiiii,@"STO_CUDA_ENTRY STV_DEFAULT"
_Z40bicubicInterpolation_GreyCon_Kernel_RGBAP6RGBA_tPhS0_iiiii:
.text._Z40bicubicInterpolation_GreyCon_Kernel_RGBAP6RGBA_tPhS0_iiiii:
[----:B------:R-:W-:Y:S01]  /*0000*/  LDC R1, c[0x0][0x37c] ;  /* 0x0000df00ff017b82 */ /* 0x000fe20000000800 */
[----:B------:R-:W0:Y:S07]  /*0010*/  S2R R3, SR_TID.Y ;  /* 0x0000000000037919 */ /* 0x000e2e0000002200 */
[----:B------:R-:W0:Y:S01]  /*0020*/  S2UR UR4, SR_CTAID.Y ;  /* 0x00000000000479c3 */ /* 0x000e220000002600 */
[----:B------:R-:W1:Y:S01]  /*0030*/  LDCU.64 UR6, c[0x0][0x398] ;  /* 0x00007300ff0677ac */ /* 0x000e620008000a00 */
[----:B------:R-:W2:Y:S06]  /*0040*/  S2R R9, SR_TID.X ;  /* 0x0000000000097919 */ /* 0x000eac0000002100 */
[----:B------:R-:W0:Y:S08]  /*0050*/  LDC R0, c[0x0][0x364] ;  /* 0x0000d900ff007b82 */ /* 0x000e300000000800 */
[----:B------:R-:W2:Y:S08]  /*0060*/  S2UR UR5, SR_CTAID.X ;  /* 0x00000000000579c3 */ /* 0x000eb00000002500 */
[----:B------:R-:W2:Y:S01]  /*0070*/  LDC R2, c[0x0][0x360] ;  /* 0x0000d800ff027b82 */ /* 0x000ea20000000800 */
[----:B0-----:R-:W-:-:S05]  /*0080*/  IMAD R0, R0, UR4, R3 ;  /* 0x0000000400007c24 */ /* 0x001fca000f8e0203 */
[----:B-1----:R-:W-:Y:S01]  /*0090*/  ISETP.GE.AND P0, PT, R0, UR7, PT ;  /* 0x0000000700007c0c */ /* 0x002fe2000bf06270 */
[----:B--2---:R-:W-:-:S05]  /*00a0*/  IMAD R2, R2, UR5, R9 ;  /* 0x0000000502027c24 */ /* 0x004fca000f8e0209 */
[----:B------:R-:W-:-:S13]  /*00b0*/  ISETP.GE.OR P0, PT, R2, UR6, P0 ;  /* 0x0000000602007c0c */ /* 0x000fda0008706670 */
[----:B------:R-:W-:Y:S05]  /*00c0*/  @P0 EXIT ;  /* 0x000000000000094d */ /* 0x000fea0003800000 */
[----:B------:R-:W0:Y:S01]  /*00d0*/  LDCU UR4, c[0x0][0x3a8] ;  /* 0x00007500ff0477ac */ /* 0x000e220008000800 */
[----:B------:R-:W-:Y:S01]  /*00e0*/  IMAD.MOV.U32 R2, RZ, RZ, 0x1 ;  /* 0x00000001ff027424 */ /* 0x000fe200078e00ff */
[----:B------:R-:W1:Y:S01]  /*00f0*/  LDC R0, c[0x0][0x360] ;  /* 0x0000d800ff007b82 */ /* 0x000e620000000800 */
[----:B------:R-:W-:Y:S01]  /*0100*/  BSSY.RECONVERGENT B0, `(.L_x_12) ;  /* 0x0000019000007945 */ /* 0x000fe20003800200 */
[----:B0-----:R-:W0:Y:S01]  /*0110*/  I2F.F64 R6, UR4 ;  /* 0x0000000400067d12 */ /* 0x001e220008201c00 */
[----:B-1----:R-:W-:-:S07]  /*0120*/  IMAD R0, R0, UR5, R9 ;  /* 0x0000000500007c24 */ /* 0x002fce000f8e0209 */
[----:B0-----:R-:W0:Y:S02]  /*0130*/  MUFU.RCP64H R3, R7 ;  /* 0x0000000700037308 */ /* 0x001e240000001800 */
[----:B0-----:R-:W-:-:S08]  /*0140*/  DFMA R4, -R6, R2, 1 ;  /* 0x3ff000000604742b */ /* 0x001fd00000000102 */
[----:B------:R-:W-:-:S08]  /*0150*/  DFMA R4, R4, R4, R4 ;  /* 0x000000040404722b */ /* 0x000fd00000000004 */
[----:B------:R-:W-:Y:S01]  /*0160*/  DFMA R4, R2, R4, R2 ;  /* 0x000000040204722b */ /* 0x000fe20000000002 */
[----:B------:R-:W0:Y:S07]  /*0170*/  I2F.F64 R2, R0 ;  /* 0x0000000000027312 */ /* 0x000e2e0000201c00 */
        /* <DEDUP_REMOVED lines=10> */
[----:B------:R-:W-:Y:S01]  /*0220*/  MOV R2, 0x270 ;  /* 0x0000027000027802 */ /* 0x000fe20000000f00 */
[----:B------:R-:W-:Y:S02]  /*0230*/  IMAD.MOV.U32 R13, RZ, RZ, R3 ;  /* 0x000000ffff0d7224 */ /* 0x000fe400078e0003 */
[----:B------:R-:W-:Y:S02]  /*0240*/  IMAD.MOV.U32 R4, RZ, RZ, R6 ;  /* 0x000000ffff047224 */ /* 0x000fe400078e0006 */
[----:B------:R-:W-:-:S07]  /*0250*/  IMAD.MOV.U32 R5, RZ, RZ, R7 ;  /* 0x000000ffff057224 */ /* 0x000fce00078e0007 */
[----:B------:R-:W-:Y:S05]  /*0260*/  CALL.REL.NOINC `($__internal_1_$__cuda_sm20_div_rn_f64_full) ;  /* 0x0000002400b87944 */ /* 0x000fea0003c00000 */
[----:B------:R-:W-:Y:S02]  /*0270*/  IMAD.MOV.U32 R4, RZ, RZ, R24 ;  /* 0x000000ffff047224 */ /* 0x000fe400078e0018 */
[----:B------:R-:W-:-:S07]  /*0280*/  IMAD.MOV.U32 R5, RZ, RZ, R25 ;  /* 0x000000ffff057224 */ /* 0x000fce00078e0019 */
.L_x_13:
[----:B------:R-:W-:Y:S05]  /*0290*/  BSYNC.RECONVERGENT B0 ;  /* 0x0000000000007941 */ /* 0x000fea0003800200 */
.L_x_12:
[----:B------:R-:W0:Y:S01]  /*02a0*/  MUFU.RCP64H R3, R7 ;  /* 0x0000000700037308 */ /* 0x000e220000001800 */
[----:B------:R-:W1:Y:S01]  /*02b0*/  S2R R13, SR_TID.Y ;  /* 0x00000000000d7919 */ /* 0x000e620000002200 */
[----:B------:R-:W-:Y:S01]  /*02c0*/  IMAD.MOV.U32 R2, RZ, RZ, 0x1 ;  /* 0x00000001ff027424 */ /* 0x000fe200078e00ff */
[----:B------:R-:W1:Y:S01]  /*02d0*/  S2UR UR4, SR_CTAID.Y ;  /* 0x00000000000479c3 */ /* 0x000e620000002600 */
[----:B------:R-:W-:Y:S07]  /*02e0*/  BSSY.RECONVERGENT B0, `(.L_x_14) ;  /* 0x0000017000007945 */ /* 0x000fee0003800200 */
[----:B------:R-:W1:Y:S01]  /*02f0*/  LDC R12, c[0x0][0x364] ;  /* 0x0000d900ff0c7b82 */ /* 0x000e620000000800 */
[----:B0-----:R-:W-:-:S08]  /*0300*/  DFMA R8, -R6, R2, 1 ;  /* 0x3ff000000608742b */ /* 0x001fd00000000102 */
[----:B------:R-:W-:-:S08]  /*0310*/  DFMA R8, R8, R8, R8 ;  /* 0x000000080808722b */ /* 0x000fd00000000008 */
[----:B------:R-:W-:Y:S01]  /*0320*/  DFMA R10, R2, R8, R2 ;  /* 0x00000008020a722b */ /* 0x000fe20000000002 */
[----:B-1----:R-:W-:-:S04]  /*0330*/  IMAD R3, R12, UR4, R13 ;  /* 0x000000040c037c24 */ /* 0x002fc8000f8e020d */
[----:B------:R-:W0:Y:S03]  /*0340*/  I2F.F64.U32 R8, R3 ;  /* 0x0000000300087312 */ /* 0x000e260000201800 */
[----:B------:R-:W-:-:S08]  /*0350*/  DFMA R12, -R6, R10, 1 ;  /* 0x3ff00000060c742b */ /* 0x000fd0000000010a */
[----:B------:R-:W-:Y:S01]  /*0360*/  DFMA R12, R10, R12, R10 ;  /* 0x0000000c0a0c722b */ /* 0x000fe2000000000a */
[----:B0-----:R-:W-:-:S07]  /*0370*/  FSETP.GEU.AND P1, PT, |R9|, 6.5827683646048100446e-37, PT ;  /* 0x036000000900780b */ /* 0x001fce0003f2e200 */
[----:B------:R-:W-:-:S08]  /*0380*/  DMUL R24, R12, R8 ;  /* 0x000000080c187228 */ /* 0x000fd00000000000 */
[----:B------:R-:W-:-:S08]  /*0390*/  DFMA R10, -R6, R24, R8 ;  /* 0x00000018060a722b */ /* 0x000fd00000000108 */
[----:B------:R-:W-:Y:S02]  /*03a0*/  DFMA R24, R12, R10, R24 ;  /* 0x0000000a0c18722b */ /* 0x000fe40000000018 */
[----:B------:R0:W1:Y:S08]  /*03b0*/  F2F.F32.F64 R11, R4 ;  /* 0x00000004000b7310 */ /* 0x0000700000301000 */
[----:B------:R-:W-:-:S05]  /*03c0*/  FFMA R2, RZ, R7, R25 ;  /* 0x00000007ff027223 */ /* 0x000fca0000000019 */
[----:B------:R-:W-:-:S13]  /*03d0*/  FSETP.GT.AND P0, PT, |R2|, 1.469367938527859385e-39, PT ;  /* 0x001000000200780b */ /* 0x000fda0003f04200 */
[----:B01----:R-:W-:Y:S05]  /*03e0*/  @P0 BRA P1, `(.L_x_15) ;  /* 0x0000000000180947 */ /* 0x003fea0000800000 */
[----:B------:R-:W-:Y:S01]  /*03f0*/  IMAD.MOV.U32 R12, RZ, RZ, R8 ;  /* 0x000000ffff0c7224 */ /* 0x000fe200078e0008 */
[----:B------:R-:W-:Y:S01]  /*0400*/  MOV R2, 0x450 ;  /* 0x0000045000027802 */ /* 0x000fe20000000f00 */
[----:B------:R-:W-:Y:S02]  /*0410*/  IMAD.MOV.U32 R13, RZ, RZ, R9 ;  /* 0x000000ffff0d7224 */ /* 0x000fe400078e0009 */
[----:B------:R-:W-:Y:S02]  /*0420*/  IMAD.MOV.U32 R4, RZ, RZ, R6 ;  /* 0x000000ffff047224 */ /* 0x000fe400078e0006 */
[----:B------:R-:W-:-:S07]  /*0430*/  IMAD.MOV.U32 R5, RZ, RZ, R7 ;  /* 0x000000ffff057224 */ /* 0x000fce00078e0007 */
[----:B------:R-:W-:Y:S05]  /*0440*/  CALL.REL.NOINC `($__internal_1_$__cuda_sm20_div_rn_f64_full) ;  /* 0x0000002400407944 */ /* 0x000fea0003c00000 */
.L_x_15:
[----:B------:R-:W-:Y:S05]  /*0450*/  BSYNC.RECONVERGENT B0 ;  /* 0x0000000000007941 */ /* 0x000fea0003800200 */
.L_x_14:
[----:B------:R-:W0:Y:S01]  /*0460*/  LDC R12, c[0x0][0x3a8] ;  /* 0x0000ea00ff0c7b82 */ /* 0x000e220000000800 */
[----:B------:R-:W-:Y:S01]  /*0470*/  IABS R8, R0 ;  /* 0x0000000000087213 */ /* 0x000fe20000000000 */
[----:B------:R-:W1:Y:S01]  /*0480*/  LDCU.64 UR4, c[0x0][0x358] ;  /* 0x00006b00ff0477ac */ /* 0x000e620008000a00 */
[----:B------:R-:W-:Y:S01]  /*0490*/  IABS R10, R3 ;  /* 0x00000003000a7213 */ /* 0x000fe20000000000 */
[----:B------:R-:W2:Y:S01]  /*04a0*/  LDCU UR8, c[0x0][0x398] ;  /* 0x00007300ff0877ac */ /* 0x000ea20008000800 */
[----:B------:R-:W3:Y:S01]  /*04b0*/  LDCU.64 UR6, c[0x0][0x388] ;  /* 0x00007100ff0677ac */ /* 0x000ee20008000a00 */
[----:B0-----:R-:W-:-:S04]  /*04c0*/  IABS R7, R12 ;  /* 0x0000000c00077213 */ /* 0x001fc80000000000 */
[----:B------:R-:W0:Y:S08]  /*04d0*/  I2F.RP R2, R7 ;  /* 0x0000000700027306 */ /* 0x000e300000209400 */
[----:B0-----:R-:W0:Y:S02]  /*04e0*/  MUFU.RCP R2, R2 ;  /* 0x0000000200027308 */ /* 0x001e240000001000 */
[----:B0-----:R-:W-:-:S06]  /*04f0*/  VIADD R4, R2, 0xffffffe ;  /* 0x0ffffffe02047836 */ /* 0x001fcc0000000000 */
[----:B------:R0:W4:Y:S02]  /*0500*/  F2I.FTZ.U32.TRUNC.NTZ R5, R4 ;  /* 0x0000000400057305 */ /* 0x000124000021f000 */
[----:B0-----:R-:W-:Y:S02]  /*0510*/  IMAD.MOV.U32 R4, RZ, RZ, RZ ;  /* 0x000000ffff047224 */ /* 0x001fe400078e00ff */
[----:B----4-:R-:W-:-:S04]  /*0520*/  IMAD.MOV R6, RZ, RZ, -R5 ;  /* 0x000000ffff067224 */ /* 0x010fc800078e0a05 */
[----:B------:R-:W-:-:S04]  /*0530*/  IMAD R9, R6, R7, RZ ;  /* 0x0000000706097224 */ /* 0x000fc800078e02ff */
[----:B------:R-:W-:-:S06]  /*0540*/  IMAD.HI.U32 R5, R5, R9, R4 ;  /* 0x0000000905057227 */ /* 0x000fcc00078e0004 */
[----:B------:R-:W-:-:S04]  /*0550*/  IMAD.HI.U32 R2, R5, R8, RZ ;  /* 0x0000000805027227 */ /* 0x000fc800078e00ff */
[----:B------:R-:W-:-:S04]  /*0560*/  IMAD.HI.U32 R6, R5, R10, RZ ;  /* 0x0000000a05067227 */ /* 0x000fc800078e00ff */
[----:B------:R-:W-:Y:S02]  /*0570*/  IMAD.MOV R4, RZ, RZ, -R2 ;  /* 0x000000ffff047224 */ /* 0x000fe400078e0a02 */
[----:B------:R-:W-:Y:S02]  /*0580*/  IMAD.MOV R5, RZ, RZ, -R6 ;  /* 0x000000ffff057224 */ /* 0x000fe400078e0a06 */
[----:B------:R-:W-:Y:S01]  /*0590*/  IMAD R4, R7, R4, R8 ;  /* 0x0000000407047224 */ /* 0x000fe200078e0208 */
[----:B------:R-:W-:Y:S01]  /*05a0*/  LOP3.LUT R8, R3, R12, RZ, 0x3c, !PT ;  /* 0x0000000c03087212 */ /* 0x000fe200078e3cff */
[----:B------:R-:W-:-:S03]  /*05b0*/  IMAD R5, R7, R5, R10 ;  /* 0x0000000507057224 */ /* 0x000fc600078e020a */
[C---:B------:R-:W-:Y:S02]  /*05c0*/  ISETP.GT.U32.AND P4, PT, R7.reuse, R4, PT ;  /* 0x000000040700720c */ /* 0x040fe40003f84070 */
[----:B------:R-:W-:Y:S02]  /*05d0*/  ISETP.GT.U32.AND P5, PT, R7, R5, PT ;  /* 0x000000050700720c */ /* 0x000fe40003fa4070 */
[----:B------:R-:W-:Y:S02]  /*05e0*/  ISETP.GE.AND P1, PT, R8, RZ, PT ;  /* 0x000000ff0800720c */ /* 0x000fe40003f26270 */
[----:B------:R-:W0:Y:S07]  /*05f0*/  LDC.64 R8, c[0x0][0x390] ;  /* 0x0000e400ff087b82 */ /* 0x000e2e0000000a00 */
[----:B------:R-:W-:-:S02]  /*0600*/  @!P4 IMAD.IADD R4, R4, 0x1, -R7 ;  /* 0x000000010404c824 */ /* 0x000fc400078e0a07 */
[----:B------:R-:W-:Y:S02]  /*0610*/  @!P5 IMAD.IADD R5, R5, 0x1, -R7 ;  /* 0x000000010505d824 */ /* 0x000fe400078e0a07 */
[----:B------:R-:W-:Y:S01]  /*0620*/  @!P4 VIADD R2, R2, 0x1 ;  /* 0x000000010202c836 */ /* 0x000fe20000000000 */
[-C--:B------:R-:W-:Y:S01]  /*0630*/  ISETP.GE.U32.AND P2, PT, R4, R7.reuse, PT ;  /* 0x000000070400720c */ /* 0x080fe20003f46070 */
[----:B------:R-:W-:Y:S01]  /*0640*/  @!P5 VIADD R6, R6, 0x1 ;  /* 0x000000010606d836 */ /* 0x000fe20000000000 */
[----:B------:R-:W-:Y:S02]  /*0650*/  ISETP.GE.U32.AND P3, PT, R5, R7, PT ;  /* 0x000000070500720c */ /* 0x000fe40003f66070 */
[----:B------:R-:W-:Y:S01]  /*0660*/  LOP3.LUT R7, R0, R12, RZ, 0x3c, !PT ;  /* 0x0000000c00077212 */ /* 0x000fe200078e3cff */
[----:B------:R-:W4:Y:S03]  /*0670*/  LDC.64 R4, c[0x0][0x3a0] ;  /* 0x0000e800ff047b82 */ /* 0x000f260000000a00 */
[----:B------:R-:W-:-:S02]  /*0680*/  ISETP.GE.AND P0, PT, R7, RZ, PT ;  /* 0x000000ff0700720c */ /* 0x000fc40003f06270 */
[----:B------:R-:W-:-:S03]  /*0690*/  LOP3.LUT R7, RZ, R12, RZ, 0x33, !PT ;  /* 0x0000000cff077212 */ /* 0x000fc600078e33ff */
[----:B------:R-:W-:Y:S01]  /*06a0*/  @P2 VIADD R2, R2, 0x1 ;  /* 0x0000000102022836 */ /* 0x000fe20000000000 */
[----:B------:R-:W-:Y:S01]  /*06b0*/  ISETP.NE.AND P2, PT, R12, RZ, PT ;  /* 0x000000ff0c00720c */ /* 0x000fe20003f45270 */
[----:B------:R-:W-:-:S04]  /*06c0*/  @P3 VIADD R6, R6, 0x1 ;  /* 0x0000000106063836 */ /* 0x000fc80000000000 */
[----:B------:R-:W-:Y:S02]  /*06d0*/  @!P1 IMAD.MOV R6, RZ, RZ, -R6 ;  /* 0x000000ffff069224 */ /* 0x000fe400078e0a06 */
[----:B------:R-:W-:-:S03]  /*06e0*/  @!P0 IMAD.MOV R2, RZ, RZ, -R2 ;  /* 0x000000ffff028224 */ /* 0x000fc600078e0a02 */
[C---:B------:R-:W-:Y:S02]  /*06f0*/  SEL R6, R7.reuse, R6, !P2 ;  /* 0x0000000607067207 */ /* 0x040fe40005000000 */
[----:B------:R-:W-:Y:S02]  /*0700*/  SEL R23, R7, R2, !P2 ;  /* 0x0000000207177207 */ /* 0x000fe40005000000 */
[----:B------:R-:W-:Y:S01]  /*0710*/  ISETP.GT.AND P2, PT, R6, RZ, PT ;  /* 0x000000ff0600720c */ /* 0x000fe20003f44270 */
[----:B----4-:R-:W-:Y:S01]  /*0720*/  VIADD R2, R4, 0xffffffff ;  /* 0xffffffff04027836 */ /* 0x010fe20000000000 */
[----:B------:R-:W-:Y:S01]  /*0730*/  ISETP.GE.AND P4, PT, R23, R4, PT ;  /* 0x000000041700720c */ /* 0x000fe20003f86270 */
[----:B------:R-:W-:Y:S01]  /*0740*/  VIADD R15, R5, 0xffffffff ;  /* 0xffffffff050f7836 */ /* 0x000fe20000000000 */
[C---:B------:R-:W-:Y:S01]  /*0750*/  ISETP.GT.AND P3, PT, R6.reuse, R5, PT ;  /* 0x000000050600720c */ /* 0x040fe20003f64270 */
[C---:B------:R-:W-:Y:S01]  /*0760*/  VIADD R13, R23.reuse, 0x1 ;  /* 0x00000001170d7836 */ /* 0x040fe20000000000 */
[C---:B------:R-:W-:Y:S01]  /*0770*/  ISETP.GE.AND P0, PT, R23.reuse, RZ, PT ;  /* 0x000000ff1700720c */ /* 0x040fe20003f06270 */
[----:B------:R-:W-:Y:S01]  /*0780*/  VIADD R10, R6, 0xffffffff ;  /* 0xffffffff060a7836 */ /* 0x000fe20000000000 */
[C---:B------:R-:W-:Y:S01]  /*0790*/  SEL R19, R23.reuse, R2, !P4 ;  /* 0x0000000217137207 */ /* 0x040fe20006000000 */
[----:B------:R-:W-:Y:S01]  /*07a0*/  VIADD R7, R23, 0xffffffff ;  /* 0xffffffff17077836 */ /* 0x000fe20000000000 */
[----:B------:R-:W-:Y:S01]  /*07b0*/  ISETP.GE.AND P5, PT, R13, R4, PT ;  /* 0x000000040d00720c */ /* 0x000fe20003fa6270 */
[----:B------:R-:W-:Y:S01]  /*07c0*/  VIADD R17, R23, 0x2 ;  /* 0x0000000217117836 */ /* 0x000fe20000000000 */
[----:B------:R-:W-:-:S02]  /*07d0*/  SEL R10, R15, R10, P3 ;  /* 0x0000000a0f0a7207 */ /* 0x000fc40001800000 */
[C---:B------:R-:W-:Y:S02]  /*07e0*/  ISETP.GT.AND P3, PT, R23.reuse, R4, PT ;  /* 0x000000041700720c */ /* 0x040fe40003f64270 */
[----:B------:R-:W-:Y:S02]  /*07f0*/  ISETP.GE.AND P1, PT, R23, -0x1, PT ;  /* 0xffffffff1700780c */ /* 0x000fe40003f26270 */
[----:B------:R-:W-:Y:S02]  /*0800*/  SEL R13, R13, R2, !P5 ;  /* 0x000000020d0d7207 */ /* 0x000fe40006800000 */
[----:B------:R-:W-:Y:S02]  /*0810*/  SEL R19, R19, RZ, P0 ;  /* 0x000000ff13137207 */ /* 0x000fe40000000000 */
[----:B------:R-:W-:Y:S02]  /*0820*/  ISETP.GT.AND P0, PT, R23, RZ, PT ;  /* 0x000000ff1700720c */ /* 0x000fe40003f04270 */
[----:B------:R-:W-:-:S02]  /*0830*/  SEL R7, R2, R7, P3 ;  /* 0x0000000702077207 */ /* 0x000fc40001800000 */
[----:B------:R-:W-:Y:S02]  /*0840*/  SEL R10, R10, RZ, P2 ;  /* 0x000000ff0a0a7207 */ /* 0x000fe40001000000 */
[----:B------:R-:W-:Y:S02]  /*0850*/  SEL R13, R13, RZ, P1 ;  /* 0x000000ff0d0d7207 */ /* 0x000fe40000800000 */
[----:B------:R-:W-:Y:S01]  /*0860*/  SEL R21, R7, RZ, P0 ;  /* 0x000000ff07157207 */ /* 0x000fe20000000000 */
[CC--:B------:R-:W-:Y:S01]  /*0870*/  IMAD R27, R10.reuse, R4.reuse, R19 ;  /* 0x000000040a1b7224 */ /* 0x0c0fe200078e0213 */
[-C--:B------:R-:W-:Y:S01]  /*0880*/  ISETP.GE.AND P1, PT, R17, R4.reuse, PT ;  /* 0x000000041100720c */ /* 0x080fe20003f26270 */
[CC--:B------:R-:W-:Y:S01]  /*0890*/  IMAD R29, R10.reuse, R4.reuse, R13 ;  /* 0x000000040a1d7224 */ /* 0x0c0fe200078e020d */
[----:B------:R-:W-:Y:S01]  /*08a0*/  ISETP.GE.AND P0, PT, R23, -0x2, PT ;  /* 0xfffffffe1700780c */ /* 0x000fe20003f06270 */
[----:B------:R-:W-:Y:S01]  /*08b0*/  IMAD R37, R10, R4, R21 ;  /* 0x000000040a257224 */ /* 0x000fe200078e0215 */
[----:B------:R-:W-:Y:S01]  /*08c0*/  SEL R17, R17, R2, !P1 ;  /* 0x0000000211117207 */ /* 0x000fe20004800000 */
[----:B0-----:R-:W-:-:S04]  /*08d0*/  IMAD.WIDE R26, R27, 0x4, R8 ;  /* 0x000000041b1a7825 */ /* 0x001fc800078e0208 */
[--C-:B------:R-:W-:Y:S01]  /*08e0*/  IMAD.WIDE R28, R29, 0x4, R8.reuse ;  /* 0x000000041d1c7825 */ /* 0x100fe200078e0208 */
[----:B-1----:R-:W4:Y:S03]  /*08f0*/  LDG.E R7, desc[UR4][R26.64] ;  /* 0x000000041a077981 */ /* 0x002f26000c1e1900 */
[----:B------:R-:W-:Y:S01]  /*0900*/  IMAD.WIDE R36, R37, 0x4, R8 ;  /* 0x0000000425247825 */ /* 0x000fe200078e0208 */
[----:B------:R0:W5:Y:S01]  /*0910*/  LDG.E R46, desc[UR4][R28.64] ;  /* 0x000000041c2e7981 */ /* 0x000162000c1e1900 */
[----:B------:R-:W-:-:S04]  /*0920*/  SEL R17, R17, RZ, P0 ;  /* 0x000000ff11117207 */ /* 0x000fc80000000000 */
[----:B------:R-:W2:Y:S01]  /*0930*/  LDG.E R36, desc[UR4][R36.64] ;  /* 0x0000000424247981 */ /* 0x000ea2000c1e1900 */
[----:B------:R-:W-:-:S04]  /*0940*/  IMAD R31, R10, R4, R17 ;  /* 0x000000040a1f7224 */ /* 0x000fc800078e0211 */
[----:B------:R-:W-:-:S05]  /*0950*/  IMAD.WIDE R30, R31, 0x4, R8 ;  /* 0x000000041f1e7825 */ /* 0x000fca00078e0208 */
[----:B------:R1:W3:Y:S01]  /*0960*/  LDG.E R47, desc[UR4][R30.64] ;  /* 0x000000041e2f7981 */ /* 0x0002e2000c1e1900 */
[C---:B------:R-:W-:Y:S01]  /*0970*/  ISETP.GE.AND P1, PT, R6.reuse, R5, PT ;  /* 0x000000050600720c */ /* 0x040fe20003f26270 */
[C---:B------:R-:W-:Y:S01]  /*0980*/  VIADD R10, R6.reuse, 0x2 ;  /* 0x00000002060a7836 */ /* 0x040fe20000000000 */
[C---:B------:R-:W-:Y:S02]  /*0990*/  ISETP.GE.AND P0, PT, R6.reuse, RZ, PT ;  /* 0x000000ff0600720c */ /* 0x040fe40003f06270 */
[----:B------:R-:W-:Y:S02]  /*09a0*/  SEL R2, R6, R15, !P1 ;  /* 0x0000000f06027207 */ /* 0x000fe40004800000 */
[----:B------:R-:W-:Y:S02]  /*09b0*/  ISETP.GE.AND P1, PT, R10, R5, PT ;  /* 0x000000050a00720c */ /* 0x000fe40003f26270 */
[----:B------:R-:W-:Y:S02]  /*09c0*/  SEL R2, R2, RZ, P0 ;  /* 0x000000ff02027207 */ /* 0x000fe40000000000 */
[----:B------:R-:W-:-:S02]  /*09d0*/  SEL R12, R10, R15, !P1 ;  /* 0x0000000f0a0c7207 */ /* 0x000fc40004800000 */
[----:B------:R-:W-:Y:S01]  /*09e0*/  ISETP.GE.AND P0, PT, R6, -0x2, PT ;  /* 0xfffffffe0600780c */ /* 0x000fe20003f06270 */
[CC--:B0-----:R-:W-:Y:S02]  /*09f0*/  IMAD R29, R2.reuse, R4.reuse, R19 ;  /* 0x00000004021d7224 */ /* 0x0c1fe400078e0213 */
[CC--:B------:R-:W-:Y:S02]  /*0a00*/  IMAD R33, R2.reuse, R4.reuse, R13 ;  /* 0x0000000402217224 */ /* 0x0c0fe400078e020d */
[----:B------:R-:W-:Y:S02]  /*0a10*/  IMAD R27, R2, R4, R21 ;  /* 0x00000004021b7224 */ /* 0x000fe400078e0215 */
[----:B------:R-:W-:-:S04]  /*0a20*/  IMAD.WIDE R28, R29, 0x4, R8 ;  /* 0x000000041d1c7825 */ /* 0x000fc800078e0208 */
[--C-:B-1----:R-:W-:Y:S01]  /*0a30*/  IMAD.WIDE R30, R33, 0x4, R8.reuse ;  /* 0x00000004211e7825 */ /* 0x102fe200078e0208 */
[----:B------:R0:W3:Y:S03]  /*0a40*/  LDG.E R10, desc[UR4][R28.64] ;  /* 0x000000041c0a7981 */ /* 0x0000e6000c1e1900 */
[----:B------:R-:W-:Y:S01]  /*0a50*/  IMAD.WIDE R26, R27, 0x4, R8 ;  /* 0x000000041b1a7825 */ /* 0x000fe200078e0208 */
[----:B------:R-:W3:Y:S04]  /*0a60*/  LDG.E R41, desc[UR4][R30.64] ;  /* 0x000000041e297981 */ /* 0x000ee8000c1e1900 */
[----:B------:R1:W3:Y:S01]  /*0a70*/  LDG.E R44, desc[UR4][R26.64] ;  /* 0x000000041a2c7981 */ /* 0x0002e2000c1e1900 */
[----:B------:R-:W-:-:S04]  /*0a80*/  IMAD R33, R2, R4, R17 ;  /* 0x0000000402217224 */ /* 0x000fc800078e0211 */
[----:B------:R-:W-:-:S05]  /*0a90*/  IMAD.WIDE R32, R33, 0x4, R8 ;  /* 0x0000000421207825 */ /* 0x000fca00078e0208 */
[----:B------:R-:W3:Y:S01]  /*0aa0*/  LDG.E R45, desc[UR4][R32.64] ;  /* 0x00000004202d7981 */ /* 0x000ee2000c1e1900 */
[----:B------:R-:W-:-:S05]  /*0ab0*/  SEL R12, R12, RZ, P0 ;  /* 0x000000ff0c0c7207 */ /* 0x000fca0000000000 */
[CC--:B------:R-:W-:Y:S02]  /*0ac0*/  IMAD R43, R12.reuse, R4.reuse, R19 ;  /* 0x000000040c2b7224 */ /* 0x0c0fe400078e0213 */
[CC--:B0-----:R-:W-:Y:S02]  /*0ad0*/  IMAD R29, R12.reuse, R4.reuse, R13 ;  /* 0x000000040c1d7224 */ /* 0x0c1fe400078e020d */
[----:B------:R-:W-:Y:S02]  /*0ae0*/  IMAD R35, R12, R4, R21 ;  /* 0x000000040c237224 */ /* 0x000fe400078e0215 */
[----:B------:R-:W-:-:S04]  /*0af0*/  IMAD.WIDE R42, R43, 0x4, R8 ;  /* 0x000000042b2a7825 */ /* 0x000fc800078e0208 */
[--C-:B------:R-:W-:Y:S01]  /*0b00*/  IMAD.WIDE R28, R29, 0x4, R8.reuse ;  /* 0x000000041d1c7825 */ /* 0x100fe200078e0208 */
[----:B------:R-:W3:Y:S03]  /*0b10*/  LDG.E R40, desc[UR4][R42.64] ;  /* 0x000000042a287981 */ /* 0x000ee6000c1e1900 */
[----:B------:R-:W-:Y:S01]  /*0b20*/  IMAD.WIDE R34, R35, 0x4, R8 ;  /* 0x0000000423227825 */ /* 0x000fe200078e0208 */
[----:B------:R-:W3:Y:S04]  /*0b30*/  LDG.E R38, desc[UR4][R28.64] ;  /* 0x000000041c267981 */ /* 0x000ee8000c1e1900 */
[----:B------:R-:W3:Y:S01]  /*0b40*/  LDG.E R39, desc[UR4][R34.64] ;  /* 0x0000000422277981 */ /* 0x000ee2000c1e1900 */
[----:B-1----:R-:W-:-:S04]  /*0b50*/  IMAD R27, R12, R4, R17 ;  /* 0x000000040c1b7224 */ /* 0x002fc800078e0211 */
[----:B------:R-:W-:-:S04]  /*0b60*/  IMAD.WIDE R26, R27, 0x4, R8 ;  /* 0x000000041b1a7825 */ /* 0x000fc800078e0208 */
[----:B------:R-:W-:Y:S01]  /*0b70*/  VIADD R12, R6, 0x1 ;  /* 0x00000001060c7836 */ /* 0x000fe20000000000 */
[----:B------:R0:W3:Y:S04]  /*0b80*/  LDG.E R2, desc[UR4][R26.64] ;  /* 0x000000041a027981 */ /* 0x0000e8000c1e1900 */
[----:B------:R-:W-:-:S04]  /*0b90*/  ISETP.GE.AND P0, PT, R12, R5, PT ;  /* 0x000000050c00720c */ /* 0x000fc80003f06270 */
[----:B------:R-:W-:Y:S02]  /*0ba0*/  SEL R12, R12, R15, !P0 ;  /* 0x0000000f0c0c7207 */ /* 0x000fe40004000000 */
[----:B------:R-:W-:-:S04]  /*0bb0*/  ISETP.GE.AND P0, PT, R6, -0x1, PT ;  /* 0xffffffff0600780c */ /* 0x000fc80003f06270 */
[----:B------:R-:W-:-:S05]  /*0bc0*/  SEL R12, R12, RZ, P0 ;  /* 0x000000ff0c0c7207 */ /* 0x000fca0000000000 */
[CC--:B------:R-:W-:Y:S02]  /*0bd0*/  IMAD R21, R12.reuse, R4.reuse, R21 ;  /* 0x000000040c157224 */ /* 0x0c0fe400078e0215 */
[----:B------:R-:W-:Y:S02]  /*0be0*/  IMAD R19, R12, R4, R19 ;  /* 0x000000040c137224 */ /* 0x000fe400078e0213 */
[----:B------:R-:W-:-:S04]  /*0bf0*/  IMAD.WIDE R20, R21, 0x4, R8 ;  /* 0x0000000415147825 */ /* 0x000fc800078e0208 */
[----:B------:R-:W-:Y:S01]  /*0c00*/  IMAD R13, R12, R4, R13 ;  /* 0x000000040c0d7224 */ /* 0x000fe200078e020d */
[----:B------:R-:W3:Y:S01]  /*0c10*/  LDG.E R42, desc[UR4][R20.64] ;  /* 0x00000004142a7981 */ /* 0x000ee2000c1e1900 */
[----:B------:R-:W-:-:S04]  /*0c20*/  IMAD.WIDE R18, R19, 0x4, R8 ;  /* 0x0000000413127825 */ /* 0x000fc800078e0208 */
[----:B0-----:R-:W-:Y:S01]  /*0c30*/  IMAD.WIDE R26, R13, 0x4, R8 ;  /* 0x000000040d1a7825 */ /* 0x001fe200078e0208 */
[----:B------:R0:W3:Y:S04]  /*0c40*/  LDG.E R15, desc[UR4][R18.64] ;  /* 0x00000004120f7981 */ /* 0x0000e8000c1e1900 */
[----:B------:R1:W3:Y:S01]  /*0c50*/  LDG.E R14, desc[UR4][R26.64] ;  /* 0x000000041a0e7981 */ /* 0x0002e2000c1e1900 */
[----:B------:R-:W-:-:S04]  /*0c60*/  IMAD R29, R12, R4, R17 ;  /* 0x000000040c1d7224 */ /* 0x000fc800078e0211 */
[----:B------:R-:W-:-:S05]  /*0c70*/  IMAD.WIDE R28, R29, 0x4, R8 ;  /* 0x000000041d1c7825 */ /* 0x000fca00078e0208 */
[----:B------:R1:W3:Y:S01]  /*0c80*/  LDG.E R43, desc[UR4][R28.64] ;  /* 0x000000041c2b7981 */ /* 0x0002e2000c1e1900 */
[----:B------:R-:W-:-:S05]  /*0c90*/  I2FP.F32.S32 R22, R23 ;  /* 0x0000001700167245 */ /* 0x000fca0000201400 */
[----:B------:R-:W-:Y:S01]  /*0ca0*/  FADD R11, R11, -R22 ;  /* 0x800000160b0b7221 */ /* 0x000fe20000000000 */
[----:B----4-:R-:W-:Y:S08]  /*0cb0*/  I2F.U8 R16, R7 ;  /* 0x0000000700107306 */ /* 0x010ff00000001000 */
[----:B-----5:R-:W4:Y:S08]  /*0cc0*/  I2F.U8 R31, R46 ;  /* 0x0000002e001f7306 */ /* 0x020f300000001000 */
[----:B--2---:R-:W2:Y:S08]  /*0cd0*/  I2F.F64.U8 R8, R36 ;  /* 0x0000002400087312 */ /* 0x004eb00000001800 */
[----:B------:R-:W5:Y:S01]  /*0ce0*/  I2F.F64.U8 R4, R7 ;  /* 0x0000000700047312 */ /* 0x000f620000001800 */
[----:B----4-:R-:W-:Y:S01]  /*0cf0*/  FADD R30, R16, -R31 ;  /* 0x8000001f101e7221 */ /* 0x010fe20000000000 */
[----:B--2---:R-:W-:-:S06]  /*0d00*/  DADD R16, R8, R8 ;  /* 0x0000000008107229 */ /* 0x004fcc0000000008 */
[----:B0-----:R-:W0:Y:S08]  /*0d10*/  I2F.F64.U8 R18, R46 ;  /* 0x0000002e00127312 */ /* 0x001e300000001800 */
[----:B---3--:R-:W-:Y:S01]  /*0d20*/  I2F.F64.U8 R12, R47 ;  /* 0x0000002f000c7312 */ /* 0x008fe20000001800 */
[----:B-----5:R-:W-:-:S07]  /*0d30*/  DFMA R16, R4, -5, R16 ;  /* 0xc01400000410782b */ /* 0x020fce0000000010 */
[----:B------:R-:W2:Y:S08]  /*0d40*/  F2F.F64.F32 R20, R30 ;  /* 0x0000001e00147310 */ /* 0x000eb00000201800 */
[----:B-1----:R-:W1:Y:S01]  /*0d50*/  I2F.U8 R26, R36 ;  /* 0x00000024001a7306 */ /* 0x002e620000001000 */
[----:B0-----:R-:W-:Y:S02]  /*0d60*/  DFMA R18, R18, 4, R16 ;  /* 0x401000001212782b */ /* 0x001fe40000000010 */
[----:B--2---:R-:W-:-:S05]  /*0d70*/  DFMA R20, R20, 3, R12 ;  /* 0x400800001414782b */ /* 0x004fca000000000c */
[----:B------:R-:W0:Y:S01]  /*0d80*/  F2F.F64.F32 R16, R11 ;  /* 0x0000000b00107310 */ /* 0x000e220000201800 */
[----:B------:R-:W-:Y:S01]  /*0d90*/  DADD R18, R18, -R12 ;  /* 0x0000000012127229 */ /* 0x000fe2000000080c */
[----:B-1----:R-:W-:Y:S01]  /*0da0*/  FADD R26, -R26, R31 ;  /* 0x0000001f1a1a7221 */ /* 0x002fe20000000100 */
[----:B------:R-:W-:-:S05]  /*0db0*/  DADD R20, -R8, R20 ;  /* 0x0000000008147229 */ /* 0x000fca0000000114 */
[----:B------:R-:W1:Y:S03]  /*0dc0*/  F2F.F64.F32 R8, R26 ;  /* 0x0000001a00087310 */ /* 0x000e660000201800 */
[----:B0-----:R-:W-:-:S05]  /*0dd0*/  DFMA R18, R16, R20, R18 ;  /* 0x000000141012722b */ /* 0x001fca0000000012 */
[----:B------:R-:W-:Y:S03]  /*0de0*/  I2F.U8 R37, R41 ;  /* 0x0000002900257306 */ /* 0x000fe60000001000 */
[----:B-1----:R-:W-:-:S05]  /*0df0*/  DFMA R12, R16, R18, R8 ;  /* 0x00000012100c722b */ /* 0x002fca0000000008 */
[----:B------:R-:W0:Y:S01]  /*0e00*/  I2F.U8 R8, R10 ;  /* 0x0000000a00087306 */ /* 0x000e220000001000 */
[----:B------:R-:W-:-:S07]  /*0e10*/  DMUL R18, R16, 0.5 ;  /* 0x3fe0000010127828 */ /* 0x000fce0000000000 */
[----:B------:R-:W1:Y:S01]  /*0e20*/  I2F.F64.U8 R22, R44 ;  /* 0x0000002c00167312 */ /* 0x000e620000001800 */
[----:B------:R-:W-:-:S07]  /*0e30*/  DFMA R4, R18, R12, R4 ;  /* 0x0000000c1204722b */ /* 0x000fce0000000004 */
[----:B------:R-:W2:Y:S01]  /*0e40*/  I2F.F64.U8 R30, R10 ;  /* 0x0000000a001e7312 */ /* 0x000ea20000001800 */
[----:B0-----:R-:W-:-:S07]  /*0e50*/  FADD R34, R8, -R37 ;  /* 0x8000002508227221 */ /* 0x001fce0000000000 */
[----:B------:R1:W-:Y:S08]  /*0e60*/  F2F.F32.F64 R9, R24 ;  /* 0x0000001800097310 */ /* 0x0003f00000301000 */
[----:B------:R-:W0:Y:S01]  /*0e70*/  I2F.F64.U8 R12, R41 ;  /* 0x00000029000c7312 */ /* 0x000e220000001800 */
[----:B-1----:R-:W-:-:S07]  /*0e80*/  DADD R24, R22, R22 ;  /* 0x0000000016187229 */ /* 0x002fce0000000016 */
[----:B------:R-:W-:Y:S01]  /*0e90*/  I2F.F64.U8 R20, R45 ;  /* 0x0000002d00147312 */ /* 0x000fe20000001800 */
[----:B--2---:R-:W-:-:S07]  /*0ea0*/  DFMA R24, R30, -5, R24 ;  /* 0xc01400001e18782b */ /* 0x004fce0000000018 */
[----:B------:R-:W1:Y:S08]  /*0eb0*/  F2F.F64.F32 R28, R34 ;  /* 0x00000022001c7310 */ /* 0x000e700000201800 */
[----:B------:R-:W2:Y:S01]  /*0ec0*/  I2F.U8 R32, R44 ;  /* 0x0000002c00207306 */ /* 0x000ea20000001000 */
[----:B0-----:R-:W-:Y:S02]  /*0ed0*/  DFMA R12, R12, 4, R24 ;  /* 0x401000000c0c782b */ /* 0x001fe40000000018 */
[----:B-1----:R-:W-:-:S05]  /*0ee0*/  DFMA R28, R28, 3, R20 ;  /* 0x400800001c1c782b */ /* 0x002fca0000000014 */
[----:B------:R-:W-:Y:S01]  /*0ef0*/  I2F.U8 R11, R40 ;  /* 0x00000028000b7306 */ /* 0x000fe20000001000 */
[----:B------:R-:W-:Y:S01]  /*0f00*/  DADD R20, R12, -R20 ;  /* 0x000000000c147229 */ /* 0x000fe20000000814 */
[----:B--2---:R-:W-:-:S06]  /*0f10*/  FADD R32, -R32, R37 ;  /* 0x0000002520207221 */ /* 0x004fcc0000000100 */
[----:B------:R-:W0:Y:S01]  /*0f20*/  I2F.U8 R8, R38 ;  /* 0x0000002600087306 */ /* 0x000e220000001000 */
[----:B------:R-:W-:-:S07]  /*0f30*/  DADD R28, -R22, R28 ;  /* 0x00000000161c7229 */ /* 0x000fce000000011c */
[----:B------:R-:W1:Y:S01]  /*0f40*/  I2F.F64.U8 R26, R39 ;  /* 0x00000027001a7312 */ /* 0x000e620000001800 */
[----:B------:R-:W-:-:S07]  /*0f50*/  DFMA R28, R16, R28, R20 ;  /* 0x0000001c101c722b */ /* 0x000fce0000000014 */
[----:B------:R-:W2:Y:S01]  /*0f60*/  F2F.F64.F32 R12, R32 ;  /* 0x00000020000c7310 */ /* 0x000ea20000201800 */
[----:B0-----:R-:W-:-:S07]  /*0f70*/  FADD R34, R11, -R8 ;  /* 0x800000080b227221 */ /* 0x001fce0000000000 */
[----:B------:R-:W-:Y:S01]  /*0f80*/  F2F.F32.F64 R35, R4 ;  /* 0x0000000400237310 */ /* 0x000fe20000301000 */
[----:B-1----:R-:W-:-:S07]  /*0f90*/  DADD R24, R26, R26 ;  /* 0x000000001a187229 */ /* 0x002fce000000001a */
[----:B------:R-:W0:Y:S01]  /*0fa0*/  I2F.F64.U8 R4, R40 ;  /* 0x0000002800047312 */ /* 0x000e220000001800 */
[----:B--2---:R-:W-:-:S07]  /*0fb0*/  DFMA R28, R16, R28, R12 ;  /* 0x0000001c101c722b */ /* 0x004fce000000000c */
[----:B------:R-:W1:Y:S08]  /*0fc0*/  I2F.F64.U8 R22, R38 ;  /* 0x0000002600167312 */ /* 0x000e700000001800 */
[----:B------:R-:W-:Y:S01]  /*0fd0*/  I2F.F64.U8 R20, R2 ;  /* 0x0000000200147312 */ /* 0x000fe20000001800 */
[----:B0-----:R-:W-:-:S07]  /*0fe0*/  DFMA R24, R4, -5, R24 ;  /* 0xc01400000418782b */ /* 0x001fce0000000018 */
[----:B------:R-:W0:Y:S08]  /*0ff0*/  F2F.F64.F32 R12, R34 ;  /* 0x00000022000c7310 */ /* 0x000e300000201800 */
[----:B------:R-:W2:Y:S01]  /*1000*/  I2F.U8 R33, R39 ;  /* 0x0000002700217306 */ /* 0x000ea20000001000 */
[----:B-1----:R-:W-:Y:S02]  /*1010*/  DFMA R22, R22, 4, R24 ;  /* 0x401000001616782b */ /* 0x002fe40000000018 */
[----:B0-----:R-:W-:-:S06]  /*1020*/  DFMA R12, R12, 3, R20 ;  /* 0x400800000c0c782b */ /* 0x001fcc0000000014 */
[----:B------:R-:W-:Y:S01]  /*1030*/  DADD R20, R22, -R20 ;  /* 0x0000000016147229 */ /* 0x000fe20000000814 */
[----:B--2---:R-:W-:Y:S01]  /*1040*/  FADD R24, -R33, R8 ;  /* 0x0000000821187221 */ /* 0x004fe20000000100 */
[----:B------:R-:W-:-:S03]  /*1050*/  DADD R12, -R26, R12 ;  /* 0x000000001a0c7229 */ /* 0x000fc6000000010c */
[----:B------:R-:W0:Y:S01]  /*1060*/  F2F.F64.F32 R22, R24 ;  /* 0x0000001800167310 */ /* 0x000e220000201800 */
[----:B------:R-:W-:-:S04]  /*1070*/  DFMA R30, R18, R28, R30 ;  /* 0x0000001c121e722b */ /* 0x000fc8000000001e */
[----:B------:R-:W-:-:S03]  /*1080*/  DFMA R20, R16, R12, R20 ;  /* 0x0000000c1014722b */ /* 0x000fc60000000014 */
[----:B------:R-:W1:Y:S08]  /*1090*/  I2F.F64.U8 R28, R42 ;  /* 0x0000002a001c7312 */ /* 0x000e700000001800 */
[----:B------:R-:W-:Y:S01]  /*10a0*/  I2F.U8 R25, R15 ;  /* 0x0000000f00197306 */ /* 0x000fe20000001000 */
[----:B0-----:R-:W-:-:S07]  /*10b0*/  DFMA R22, R16, R20, R22 ;  /* 0x000000141016722b */ /* 0x001fce0000000016 */
[----:B------:R-:W0:Y:S01]  /*10c0*/  I2F.U8 R8, R14 ;  /* 0x0000000e00087306 */ /* 0x000e220000001000 */
[----:B-1----:R-:W-:-:S07]  /*10d0*/  DADD R20, R28, R28 ;  /* 0x000000001c147229 */ /* 0x002fce000000001c */
[----:B------:R-:W1:Y:S01]  /*10e0*/  I2F.F64.U8 R32, R15 ;  /* 0x0000000f00207312 */ /* 0x000e620000001800 */
[----:B------:R-:W-:-:S07]  /*10f0*/  DFMA R48, R18, R22, R4 ;  /* 0x000000161230722b */ /* 0x000fce0000000004 */
[----:B------:R-:W2:Y:S01]  /*1100*/  I2F.F64.U8 R12, R14 ;  /* 0x0000000e000c7312 */ /* 0x000ea20000001800 */
[----:B0-----:R-:W-:Y:S01]  /*1110*/  FADD R5, R25, -R8 ;  /* 0x8000000819057221 */ /* 0x001fe20000000000 */
[----:B-1----:R-:W-:-:S06]  /*1120*/  DFMA R20, R32, -5, R20 ;  /* 0xc01400002014782b */ /* 0x002fcc0000000014 */
[----:B------:R-:W-:Y:S08]  /*1130*/  I2F.F64.U8 R26, R43 ;  /* 0x0000002b001a7312 */ /* 0x000ff00000001800 */
[----:B------:R-:W0:Y:S01]  /*1140*/  F2F.F64.F32 R24, R5 ;  /* 0x0000000500187310 */ /* 0x000e220000201800 */
[----:B--2---:R-:W-:-:S07]  /*1150*/  DFMA R12, R12, 4, R20 ;  /* 0x401000000c0c782b */ /* 0x004fce0000000014 */
[----:B------:R-:W1:Y:S08]  /*1160*/  I2F.F64.U8 R22, R36.B1 ;  /* 0x1000002400167312 */ /* 0x000e700000001800 */
[----:B------:R-:W-:Y:S01]  /*1170*/  F2F.F32.F64 R11, R30 ;  /* 0x0000001e000b7310 */ /* 0x000fe20000301000 */
[----:B0-----:R-:W-:-:S07]  /*1180*/  DFMA R24, R24, 3, R26 ;  /* 0x400800001818782b */ /* 0x001fce000000001a */
[----:B------:R-:W0:Y:S01]  /*1190*/  I2F.F64.U8 R30, R7.B1 ;  /* 0x10000007001e7312 */ /* 0x000e220000001800 */
[----:B-1----:R-:W-:Y:S02]  /*11a0*/  DADD R20, R22, R22 ;  /* 0x0000000016147229 */ /* 0x002fe40000000016 */
[----:B------:R-:W-:-:S05]  /*11b0*/  DADD R26, R12, -R26 ;  /* 0x000000000c1a7229 */ /* 0x000fca000000081a */
[----:B------:R-:W-:Y:S08]  /*11c0*/  I2F.U8 R4, R7.B1 ;  /* 0x1000000700047306 */ /* 0x000ff00000001000 */
[----:B------:R-:W1:Y:S01]  /*11d0*/  I2F.U8 R37, R46.B1 ;  /* 0x1000002e00257306 */ /* 0x000e620000001000 */
[----:B0-----:R-:W-:-:S07]  /*11e0*/  DFMA R20, R30, -5, R20 ;  /* 0xc01400001e14782b */ /* 0x001fce0000000014 */
[----:B------:R-:W0:Y:S01]  /*11f0*/  I2F.F64.U8 R12, R46.B1 ;  /* 0x1000002e000c7312 */ /* 0x000e220000001800 */
[----:B-1----:R-:W-:-:S07]  /*1200*/  FADD R52, R4, -R37 ;  /* 0x8000002504347221 */ /* 0x002fce0000000000 */
[----:B------:R1:W-:Y:S01]  /*1210*/  F2F.F32.F64 R34, R48 ;  /* 0x0000003000227310 */ /* 0x0003e20000301000 */
[----:B0-----:R-:W-:-:S07]  /*1220*/  DFMA R12, R12, 4, R20 ;  /* 0x401000000c0c782b */ /* 0x001fce0000000014 */
[----:B------:R-:W-:Y:S08]  /*1230*/  F2F.F64.F32 R4, R52 ;  /* 0x0000003400047310 */ /* 0x000ff00000201800 */
[----:B------:R-:W0:Y:S08]  /*1240*/  I2F.F64.U8 R20, R47.B1 ;  /* 0x1000002f00147312 */ /* 0x000e300000001800 */
[----:B-1----:R-:W1:Y:S08]  /*1250*/  I2F.U8 R49, R42 ;  /* 0x0000002a00317306 */ /* 0x002e700000001000 */
[----:B------:R-:W2:Y:S01]  /*1260*/  I2F.U8 R48, R36.B1 ;  /* 0x1000002400307306 */ /* 0x000ea20000001000 */
[----:B0-----:R-:W-:-:S02]  /*1270*/  DFMA R4, R4, 3, R20 ;  /* 0x400800000404782b */ /* 0x001fc40000000014 */
[----:B------:R-:W-:Y:S01]  /*1280*/  DADD R12, R12, -R20 ;  /* 0x000000000c0c7229 */ /* 0x000fe20000000814 */
[----:B-1----:R-:W-:Y:S01]  /*1290*/  FADD R8, -R49, R8 ;  /* 0x0000000831087221 */ /* 0x002fe20000000100 */
[----:B------:R-:W-:-:S03]  /*12a0*/  DADD R28, -R28, R24 ;  /* 0x000000001c1c7229 */ /* 0x000fc60000000118 */
[----:B------:R-:W0:Y:S01]  /*12b0*/  F2F.F64.F32 R24, R8 ;  /* 0x0000000800187310 */ /* 0x000e220000201800 */
[----:B--2---:R-:W-:Y:S01]  /*12c0*/  FADD R20, -R48, R37 ;  /* 0x0000002530147221 */ /* 0x004fe20000000100 */
[----:B------:R-:W-:-:S06]  /*12d0*/  DADD R48, -R22, R4 ;  /* 0x0000000016307229 */ /* 0x000fcc0000000104 */
[----:B------:R-:W1:Y:S01]  /*12e0*/  I2F.F64.U8 R22, R44.B1 ;  /* 0x1000002c00167312 */ /* 0x000e620000001800 */
[----:B------:R-:W-:-:S07]  /*12f0*/  DFMA R26, R16, R28, R26 ;  /* 0x0000001c101a722b */ /* 0x000fce000000001a */
[----:B------:R-:W2:Y:S01]  /*1300*/  I2F.F64.U8 R4, R10.B1 ;  /* 0x1000000a00047312 */ /* 0x000ea20000001800 */
[----:B0-----:R-:W-:-:S07]  /*1310*/  DFMA R26, R16, R26, R24 ;  /* 0x0000001a101a722b */ /* 0x001fce0000000018 */
[----:B------:R-:W-:Y:S01]  /*1320*/  I2F.U8 R51, R10.B1 ;  /* 0x1000000a00337306 */ /* 0x000fe20000001000 */
[----:B-1----:R-:W-:-:S07]  /*1330*/  DADD R24, R22, R22 ;  /* 0x0000000016187229 */ /* 0x002fce0000000016 */
[----:B------:R-:W0:Y:S01]  /*1340*/  I2F.U8 R50, R41.B1 ;  /* 0x1000002900327306 */ /* 0x000e220000001000 */
[----:B--2---:R-:W-:Y:S02]  /*1350*/  DFMA R28, R4, -5, R24 ;  /* 0xc0140000041c782b */ /* 0x004fe40000000018 */
[----:B------:R-:W-:Y:S02]  /*1360*/  DFMA R48, R16, R48, R12 ;  /* 0x000000301030722b */ /* 0x000fe4000000000c */
[----:B------:R-:W-:-:S03]  /*1370*/  DFMA R32, R18, R26, R32 ;  /* 0x0000001a1220722b */ /* 0x000fc60000000020 */
[----:B------:R-:W1:Y:S01]  /*1380*/  I2F.F64.U8 R12, R41.B1 ;  /* 0x10000029000c7312 */ /* 0x000e620000001800 */
[----:B0-----:R-:W-:-:S07]  /*1390*/  FADD R24, R51, -R50 ;  /* 0x8000003233187221 */ /* 0x001fce0000000000 */
[----:B------:R-:W-:Y:S01]  /*13a0*/  I2F.F64.U8 R26, R45.B1 ;  /* 0x1000002d001a7312 */ /* 0x000fe20000001800 */
[----:B------:R-:W-:-:S07]  /*13b0*/  FSETP.GE.AND P0, PT, R35, RZ, PT ;  /* 0x000000ff2300720b */ /* 0x000fce0003f06000 */
[----:B------:R-:W0:Y:S01]  /*13c0*/  F2F.F64.F32 R24, R24 ;  /* 0x0000001800187310 */ /* 0x000e220000201800 */
[C---:B------:R-:W-:Y:S02]  /*13d0*/  FSETP.LE.AND P0, PT, R35.reuse, 255, P0 ;  /* 0x437f00002300780b */ /* 0x040fe40000703000 */
[----:B------:R-:W-:Y:S02]  /*13e0*/  FSETP.GT.AND P1, PT, R35, 255, PT ;  /* 0x437f00002300780b */ /* 0x000fe40003f24000 */
[----:B------:R-:W-:-:S03]  /*13f0*/  SEL R8, RZ, 0x1, !P0 ;  /* 0x00000001ff087807 */ /* 0x000fc60004000000 */
[----:B------:R-:W-:Y:S01]  /*1400*/  F2F.F32.F64 R32, R32 ;  /* 0x0000002000207310 */ /* 0x000fe20000301000 */
[----:B------:R-:W-:Y:S01]  /*1410*/  FSETP.GE.AND P0, PT, R11, RZ, PT ;  /* 0x000000ff0b00720b */ /* 0x000fe20003f06000 */
[----:B-1----:R-:W-:-:S06]  /*1420*/  DFMA R12, R12, 4, R28 ;  /* 0x401000000c0c782b */ /* 0x002fcc000000001c */
[----:B------:R-:W1:Y:S01]  /*1430*/  F2F.F64.F32 R20, R20 ;  /* 0x0000001400147310 */ /* 0x000e620000201800 */
[----:B------:R-:W-:Y:S02]  /*1440*/  FSEL R28, RZ, 255, !P1 ;  /* 0x437f0000ff1c7808 */ /* 0x000fe40004800000 */
[----:B------:R-:W-:Y:S01]  /*1450*/  I2FP.F32.U32 R8, R8 ;  /* 0x0000000800087245 */ /* 0x000fe20000201000 */
[----:B0-----:R-:W-:Y:S01]  /*1460*/  DFMA R24, R24, 3, R26 ;  /* 0x400800001818782b */ /* 0x001fe2000000001a */
[----:B------:R-:W-:Y:S02]  /*1470*/  FSETP.LE.AND P0, PT, R11, 255, P0 ;  /* 0x437f00000b00780b */ /* 0x000fe40000703000 */
[----:B------:R-:W-:Y:S01]  /*1480*/  FSETP.GE.AND P1, PT, R34, RZ, PT ;  /* 0x000000ff2200720b */ /* 0x000fe20003f26000 */
[----:B------:R-:W-:Y:S01]  /*1490*/  FFMA R35, R35, R8, R28 ;  /* 0x0000000823237223 */ /* 0x000fe2000000001c */
[----:B------:R-:W0:Y:S01]  /*14a0*/  I2F.U8 R37, R44.B1 ;  /* 0x1000002c00257306 */ /* 0x000e220000001000 */
[----:B------:R-:W-:-:S02]  /*14b0*/  FSETP.GT.AND P2, PT, R11, 255, PT ;  /* 0x437f00000b00780b */ /* 0x000fc40003f44000 */
[----:B------:R-:W-:Y:S02]  /*14c0*/  SEL R8, RZ, 0x1, !P0 ;  /* 0x00000001ff087807 */ /* 0x000fe40004000000 */
[----:B------:R-:W-:Y:S01]  /*14d0*/  FSETP.LE.AND P1, PT, R34, 255, P1 ;  /* 0x437f00002200780b */ /* 0x000fe20000f23000 */
[----:B-1----:R-:W-:Y:S01]  /*14e0*/  DFMA R20, R16, R48, R20 ;  /* 0x000000301014722b */ /* 0x002fe20000000014 */
[----:B------:R-:W-:Y:S01]  /*14f0*/  FSETP.GE.AND P0, PT, R32, RZ, PT ;  /* 0x000000ff2000720b */ /* 0x000fe20003f06000 */
[----:B------:R-:W-:Y:S01]  /*1500*/  DADD R28, -R22, R24 ;  /* 0x00000000161c7229 */ /* 0x000fe20000000118 */
[----:B------:R-:W-:Y:S02]  /*1510*/  FSEL R48, RZ, 255, !P2 ;  /* 0x437f0000ff307808 */ /* 0x000fe40005000000 */
[----:B------:R-:W-:Y:S02]  /*1520*/  I2FP.F32.U32 R8, R8 ;  /* 0x0000000800087245 */ /* 0x000fe40000201000 */
[----:B------:R-:W-:-:S02]  /*1530*/  FSETP.GT.AND P2, PT, R34, 255, PT ;  /* 0x437f00002200780b */ /* 0x000fc40003f44000 */
[----:B------:R-:W-:Y:S02]  /*1540*/  SEL R22, RZ, 0x1, !P1 ;  /* 0x00000001ff167807 */ /* 0x000fe40004800000 */
[C---:B------:R-:W-:Y:S01]  /*1550*/  FSETP.LE.AND P0, PT, R32.reuse, 255, P0 ;  /* 0x437f00002000780b */ /* 0x040fe20000703000 */
[----:B------:R-:W-:Y:S01]  /*1560*/  FFMA R11, R11, R8, R48 ;  /* 0x000000080b0b7223 */ /* 0x000fe20000000030 */
[----:B------:R-:W-:Y:S02]  /*1570*/  FSEL R33, RZ, 255, !P2 ;  /* 0x437f0000ff217808 */ /* 0x000fe40005000000 */
[----:B------:R-:W-:Y:S02]  /*1580*/  I2FP.F32.U32 R23, R22 ;  /* 0x0000001600177245 */ /* 0x000fe40000201000 */
[----:B------:R-:W-:Y:S02]  /*1590*/  SEL R8, RZ, 0x1, !P0 ;  /* 0x00000001ff087807 */ /* 0x000fe40004000000 */
[----:B------:R-:W-:Y:S01]  /*15a0*/  FSETP.GT.AND P0, PT, R32, 255, PT ;  /* 0x437f00002000780b */ /* 0x000fe20003f04000 */
[----:B------:R-:W-:Y:S01]  /*15b0*/  FFMA R34, R34, R23, R33 ;  /* 0x0000001722227223 */ /* 0x000fe20000000021 */
[----:B0-----:R-:W-:Y:S01]  /*15c0*/  FADD R50, -R37, R50 ;  /* 0x0000003225327221 */ /* 0x001fe20000000100 */
[----:B------:R-:W-:-:S02]  /*15d0*/  I2FP.F32.U32 R33, R8 ;  /* 0x0000000800217245 */ /* 0x000fc40000201000 */
[----:B------:R-:W-:Y:S01]  /*15e0*/  FSEL R37, RZ, 255, !P0 ;  /* 0x437f0000ff257808 */ /* 0x000fe20004000000 */
[----:B------:R-:W-:-:S04]  /*15f0*/  DADD R26, R12, -R26 ;  /* 0x000000000c1a7229 */ /* 0x000fc8000000081a */
[----:B------:R-:W-:Y:S01]  /*1600*/  FFMA R8, R32, R33, R37 ;  /* 0x0000002120087223 */ /* 0x000fe20000000025 */
[----:B------:R-:W-:Y:S01]  /*1610*/  I2F.F64.U8 R12, R42.B1 ;  /* 0x1000002a000c7312 */ /* 0x000fe20000001800 */
[----:B------:R-:W-:Y:S02]  /*1620*/  FADD R37, RZ, R11 ;  /* 0x0000000bff257221 */ /* 0x000fe40000000000 */
[----:B------:R-:W-:-:S05]  /*1630*/  FADD R8, RZ, R8 ;  /* 0x00000008ff087221 */ /* 0x000fca0000000000 */
[----:B------:R-:W0:Y:S01]  /*1640*/  F2F.F64.F32 R32, R50 ;  /* 0x0000003200207310 */ /* 0x000e220000201800 */
[----:B------:R-:W-:Y:S01]  /*1650*/  FADD R48, RZ, R34 ;  /* 0x00000022ff307221 */ /* 0x000fe20000000000 */
[----:B------:R-:W-:Y:S01]  /*1660*/  FADD R49, R37, -R8 ;  /* 0x8000000825317221 */ /* 0x000fe20000000000 */
[----:B------:R-:W-:Y:S02]  /*1670*/  DFMA R26, R16, R28, R26 ;  /* 0x0000001c101a722b */ /* 0x000fe4000000001a */
[----:B------:R-:W-:-:S03]  /*1680*/  DFMA R30, R18, R20, R30 ;  /* 0x00000014121e722b */ /* 0x000fc6000000001e */
[----:B------:R-:W1:Y:S01]  /*1690*/  I2F.F64.U8 R24, R15.B1 ;  /* 0x1000000f00187312 */ /* 0x000e620000001800 */
[----:B------:R-:W-:-:S07]  /*16a0*/  FADD R11, RZ, R35 ;  /* 0x00000023ff0b7221 */ /* 0x000fce0000000000 */
[----:B------:R-:W-:Y:S01]  /*16b0*/  F2F.F64.F32 R28, R48 ;  /* 0x00000030001c7310 */ /* 0x000fe20000201800 */
[----:B0-----:R-:W-:-:S07]  /*16c0*/  DFMA R52, R16, R26, R32 ;  /* 0x0000001a1034722b */ /* 0x001fce0000000020 */
[----:B------:R-:W0:Y:S01]  /*16d0*/  F2F.F64.F32 R20, R49 ;  /* 0x0000003100147310 */ /* 0x000e220000201800 */
[----:B------:R-:W-:-:S07]  /*16e0*/  DADD R32, R12, R12 ;  /* 0x000000000c207229 */ /* 0x000fce000000000c */
[----:B------:R-:W2:Y:S01]  /*16f0*/  I2F.F64.U8 R22, R14.B1 ;  /* 0x1000000e00167312 */ /* 0x000ea20000001800 */
[----:B------:R-:W-:-:S07]  /*1700*/  DFMA R52, R18, R52, R4 ;  /* 0x000000341234722b */ /* 0x000fce0000000004 */
[----:B------:R-:W3:Y:S01]  /*1710*/  F2F.F64.F32 R26, R11 ;  /* 0x0000000b001a7310 */ /* 0x000ee20000201800 */
[----:B-1----:R-:W-:Y:S02]  /*1720*/  DFMA R4, R24, -5, R32 ;  /* 0xc01400001804782b */ /* 0x002fe40000000020 */
[----:B0-----:R-:W-:-:S05]  /*1730*/  DFMA R32, R20, 3, R28 ;  /* 0x400800001420782b */ /* 0x001fca000000001c */
[----:B------:R-:W0:Y:S01]  /*1740*/  F2F.F64.F32 R20, R37 ;  /* 0x0000002500147310 */ /* 0x000e220000201800 */
[----:B--2---:R-:W-:Y:S02]  /*1750*/  DFMA R4, R22, 4, R4 ;  /* 0x401000001604782b */ /* 0x004fe40000000004 */
[----:B---3--:R-:W-:-:S05]  /*1760*/  DADD R22, -R26, R32 ;  /* 0x000000001a167229 */ /* 0x008fca0000000120 */
[----:B------:R-:W-:Y:S01]  /*1770*/  I2F.U8 R34, R15.B1 ;  /* 0x1000000f00227306 */ /* 0x000fe20000001000 */
[----:B------:R-:W-:-:S07]  /*1780*/  DADD R26, R26, R26 ;  /* 0x000000001a1a7229 */ /* 0x000fce000000001a */
[----:B------:R-:W1:Y:S01]  /*1790*/  I2F.U8 R35, R14.B1 ;  /* 0x1000000e00237306 */ /* 0x000e620000001000 */
[----:B0-----:R-:W-:-:S07]  /*17a0*/  DFMA R26, R20, -5, R26 ;  /* 0xc0140000141a782b */ /* 0x001fce000000001a */
[----:B------:R-:W0:Y:S08]  /*17b0*/  F2F.F64.F32 R32, R8 ;  /* 0x0000000800207310 */ /* 0x000e300000201800 */
[----:B------:R-:W2:Y:S01]  /*17c0*/  I2F.U8 R48, R42.B1 ;  /* 0x1000002a00307306 */ /* 0x000ea20000001000 */
[----:B-1----:R-:W-:Y:S01]  /*17d0*/  FADD R50, R34, -R35 ;  /* 0x8000002322327221 */ /* 0x002fe20000000000 */
[----:B0-----:R-:W-:-:S06]  /*17e0*/  DFMA R32, R32, 4, R26 ;  /* 0x401000002020782b */ /* 0x001fcc000000001a */
[----:B------:R-:W-:Y:S01]  /*17f0*/  F2F.F64.F32 R26, R50 ;  /* 0x00000032001a7310 */ /* 0x000fe20000201800 */
[----:B--2---:R-:W-:-:S07]  /*1800*/  FADD R48, -R48, R35 ;  /* 0x0000002330307221 */ /* 0x004fce0000000100 */
[----:B------:R-:W0:Y:S02]  /*1810*/  I2F.F64.U8 R34, R43.B1 ;  /* 0x1000002b00227312 */ /* 0x000e240000001800 */
[----:B0-----:R-:W-:-:S06]  /*1820*/  DFMA R26, R26, 3, R34 ;  /* 0x400800001a1a782b */ /* 0x001fcc0000000022 */
[----:B------:R-:W0:Y:S01]  /*1830*/  F2F.F64.F32 R48, R48 ;  /* 0x0000003000307310 */ /* 0x000e220000201800 */
[----:B------:R-:W-:Y:S02]  /*1840*/  DADD R4, R4, -R34 ;  /* 0x0000000004047229 */ /* 0x000fe40000000822 */
[----:B------:R-:W-:-:S08]  /*1850*/  DADD R26, -R12, R26 ;  /* 0x000000000c1a7229 */ /* 0x000fd0000000011a */
[----:B------:R-:W-:-:S08]  /*1860*/  DFMA R4, R16, R26, R4 ;  /* 0x0000001a1004722b */ /* 0x000fd00000000004 */
[----:B0-----:R-:W-:-:S08]  /*1870*/  DFMA R4, R16, R4, R48 ;  /* 0x000000041004722b */ /* 0x001fd00000000030 */
[----:B------:R-:W-:-:S06]  /*1880*/  DFMA R24, R18, R4, R24 ;  /* 0x000000041218722b */ /* 0x000fcc0000000018 */
[----:B------:R-:W-:Y:S08]  /*1890*/  F2F.F32.F64 R34, R24 ;  /* 0x0000001800227310 */ /* 0x000ff00000301000 */
[----:B------:R-:W0:Y:S08]  /*18a0*/  I2F.F64.U8 R24, R39.B1 ;  /* 0x1000002700187312 */ /* 0x000e300000001800 */
[----:B------:R-:W1:Y:S01]  /*18b0*/  I2F.F64.U8 R26, R40.B1 ;  /* 0x10000028001a7312 */ /* 0x000e620000001800 */
[----:B0-----:R-:W-:-:S07]  /*18c0*/  DADD R4, R24, R24 ;  /* 0x0000000018047229 */ /* 0x001fce0000000018 */
[----:B------:R-:W-:Y:S08]  /*18d0*/  I2F.U8 R50, R40.B1 ;  /* 0x1000002800327306 */ /* 0x000ff00000001000 */
[----:B------:R-:W0:Y:S01]  /*18e0*/  I2F.U8 R37, R38.B1 ;  /* 0x1000002600257306 */ /* 0x000e220000001000 */
[----:B-1----:R-:W-:-:S07]  /*18f0*/  DFMA R4, R26, -5, R4 ;  /* 0xc01400001a04782b */ /* 0x002fce0000000004 */
[----:B------:R-:W1:Y:S08]  /*1900*/  I2F.F64.U8 R12, R38.B1 ;  /* 0x10000026000c7312 */ /* 0x000e700000001800 */
[----:B------:R-:W2:Y:S01]  /*1910*/  I2F.U8 R48, R39.B1 ;  /* 0x1000002700307306 */ /* 0x000ea20000001000 */
[----:B0-----:R-:W-:Y:S01]  /*1920*/  FADD R50, R50, -R37 ;  /* 0x8000002532327221 */ /* 0x001fe20000000000 */
[----:B-1----:R-:W-:-:S06]  /*1930*/  DFMA R12, R12, 4, R4 ;  /* 0x401000000c0c782b */ /* 0x002fcc0000000004 */
[----:B------:R-:W-:Y:S01]  /*1940*/  F2F.F64.F32 R4, R50 ;  /* 0x0000003200047310 */ /* 0x000fe20000201800 */
[----:B--2---:R-:W-:-:S07]  /*1950*/  FADD R37, -R48, R37 ;  /* 0x0000002530257221 */ /* 0x004fce0000000100 */
[----:B------:R-:W0:Y:S02]  /*1960*/  I2F.F64.U8 R48, R2.B1 ;  /* 0x1000000200307312 */ /* 0x000e240000001800 */
[--C-:B0-----:R-:W-:Y:S02]  /*1970*/  DFMA R4, R4, 3, R48.reuse ;  /* 0x400800000404782b */ /* 0x101fe40000000030 */
[----:B------:R-:W-:-:S06]  /*1980*/  DADD R12, R12, -R48 ;  /* 0x000000000c0c7229 */ /* 0x000fcc0000000830 */
[----:B------:R-:W-:Y:S01]  /*1990*/  DADD R4, -R24, R4 ;  /* 0x0000000018047229 */ /* 0x000fe20000000104 */
[----:B------:R-:W0:Y:S07]  /*19a0*/  F2F.F64.F32 R24, R37 ;  /* 0x0000002500187310 */ /* 0x000e2e0000201800 */
[----:B------:R-:W-:-:S08]  /*19b0*/  DFMA R4, R16, R4, R12 ;  /* 0x000000041004722b */ /* 0x000fd0000000000c */
[----:B0-----:R-:W-:Y:S01]  /*19c0*/  DFMA R4, R16, R4, R24 ;  /* 0x000000041004722b */ /* 0x001fe20000000018 */
[----:B------:R-:W0:Y:S07]  /*19d0*/  F2F.F32.F64 R35, R52 ;  /* 0x0000003400237310 */ /* 0x000e2e0000301000 */
[----:B------:R-:W-:-:S06]  /*19e0*/  DFMA R4, R18, R4, R26 ;  /* 0x000000041204722b */ /* 0x000fcc000000001a */
[----:B------:R-:W1:Y:S01]  /*19f0*/  F2F.F32.F64 R24, R4 ;  /* 0x0000000400187310 */ /* 0x000e620000301000 */
[----:B------:R-:W-:Y:S02]  /*1a00*/  FSETP.GE.AND P1, PT, R34, RZ, PT ;  /* 0x000000ff2200720b */ /* 0x000fe40003f26000 */
[----:B0-----:R-:W-:-:S05]  /*1a10*/  FSETP.GE.AND P0, PT, R35, RZ, PT ;  /* 0x000000ff2300720b */ /* 0x001fca0003f06000 */
[----:B------:R-:W0:Y:S01]  /*1a20*/  F2F.F32.F64 R30, R30 ;  /* 0x0000001e001e7310 */ /* 0x000e220000301000 */
[C---:B------:R-:W-:Y:S02]  /*1a30*/  FSETP.LE.AND P0, PT, R35.reuse, 255, P0 ;  /* 0x437f00002300780b */ /* 0x040fe40000703000 */
[----:B-1----:R-:W-:Y:S02]  /*1a40*/  FSETP.GE.AND P2, PT, R24, RZ, PT ;  /* 0x000000ff1800720b */ /* 0x002fe40003f46000 */
[----:B------:R-:W-:Y:S02]  /*1a50*/  FSETP.LE.AND P1, PT, R34, 255, P1 ;  /* 0x437f00002200780b */ /* 0x000fe40000f23000 */
[----:B------:R-:W-:Y:S02]  /*1a60*/  FSETP.LE.AND P2, PT, R24, 255, P2 ;  /* 0x437f00001800780b */ /* 0x000fe40001743000 */
[----:B------:R-:W-:Y:S02]  /*1a70*/  FSETP.GT.AND P5, PT, R35, 255, PT ;  /* 0x437f00002300780b */ /* 0x000fe40003fa4000 */
[----:B------:R-:W-:-:S02]  /*1a80*/  SEL R25, RZ, 0x1, !P2 ;  /* 0x00000001ff197807 */ /* 0x000fc40005000000 */
[----:B------:R-:W-:Y:S02]  /*1a90*/  FSETP.GT.AND P3, PT, R34, 255, PT ;  /* 0x437f00002200780b */ /* 0x000fe40003f64000 */
[----:B------:R-:W-:Y:S02]  /*1aa0*/  SEL R4, RZ, 0x1, !P0 ;  /* 0x00000001ff047807 */ /* 0x000fe40004000000 */
[----:B------:R-:W-:Y:S02]  /*1ab0*/  SEL R5, RZ, 0x1, !P1 ;  /* 0x00000001ff057807 */ /* 0x000fe40004800000 */
[----:B------:R-:W-:Y:S02]  /*1ac0*/  FSETP.GT.AND P4, PT, R24, 255, PT ;  /* 0x437f00001800780b */ /* 0x000fe40003f84000 */
[----:B------:R-:W-:Y:S02]  /*1ad0*/  I2FP.F32.U32 R27, R25 ;  /* 0x00000019001b7245 */ /* 0x000fe40000201000 */
[----:B0-----:R-:W-:-:S02]  /*1ae0*/  FSETP.GE.AND P0, PT, R30, RZ, PT ;  /* 0x000000ff1e00720b */ /* 0x001fc40003f06000 */
[----:B------:R-:W-:Y:S02]  /*1af0*/  FSEL R12, RZ, 255, !P5 ;  /* 0x437f0000ff0c7808 */ /* 0x000fe40006800000 */
[----:B------:R-:W-:Y:S02]  /*1b00*/  I2FP.F32.U32 R4, R4 ;  /* 0x0000000400047245 */ /* 0x000fe40000201000 */
[----:B------:R-:W-:Y:S02]  /*1b10*/  FSEL R25, RZ, 255, !P3 ;  /* 0x437f0000ff197808 */ /* 0x000fe40005800000 */
[----:B------:R-:W-:Y:S02]  /*1b20*/  I2FP.F32.U32 R5, R5 ;  /* 0x0000000500057245 */ /* 0x000fe40000201000 */
[----:B------:R-:W-:Y:S02]  /*1b30*/  FSEL R31, RZ, 255, !P4 ;  /* 0x437f0000ff1f7808 */ /* 0x000fe40006000000 */
[----:B------:R-:W-:Y:S01]  /*1b40*/  FSETP.LE.AND P0, PT, R30, 255, P0 ;  /* 0x437f00001e00780b */ /* 0x000fe20000703000 */
[----:B------:R-:W-:Y:S01]  /*1b50*/  FFMA R12, R35, R4, R12 ;  /* 0x00000004230c7223 */ /* 0x000fe2000000000c */
[----:B------:R-:W-:Y:S01]  /*1b60*/  FFMA R5, R34, R5, R25 ;  /* 0x0000000522057223 */ /* 0x000fe20000000019 */
[----:B------:R-:W-:Y:S01]  /*1b70*/  FFMA R27, R24, R27, R31 ;  /* 0x0000001b181b7223 */ /* 0x000fe2000000001f */
[----:B------:R-:W-:-:S02]  /*1b80*/  FSETP.GT.AND P1, PT, R30, 255, PT ;  /* 0x437f00001e00780b */ /* 0x000fc40003f24000 */
[----:B------:R-:W-:Y:S01]  /*1b90*/  SEL R4, RZ, 0x1, !P0 ;  /* 0x00000001ff047807 */ /* 0x000fe20004000000 */
[----:B------:R-:W-:Y:S01]  /*1ba0*/  FADD R26, RZ, R12 ;  /* 0x0000000cff1a7221 */ /* 0x000fe20000000000 */
[----:B------:R-:W-:Y:S01]  /*1bb0*/  FADD R5, RZ, R5 ;  /* 0x00000005ff057221 */ /* 0x000fe20000000000 */
[----:B------:R-:W-:Y:S01]  /*1bc0*/  FADD R24, RZ, R27 ;  /* 0x0000001bff187221 */ /* 0x000fe20000000000 */
[----:B------:R-:W-:Y:S02]  /*1bd0*/  FSEL R31, RZ, 255, !P1 ;  /* 0x437f0000ff1f7808 */ /* 0x000fe40004800000 */
[----:B------:R-:W-:Y:S01]  /*1be0*/  I2FP.F32.U32 R27, R4 ;  /* 0x00000004001b7245 */ /* 0x000fe20000201000 */
[----:B------:R-:W-:Y:S02]  /*1bf0*/  FADD R37, R26, -R5 ;  /* 0x800000051a257221 */ /* 0x000fe40000000000 */
[----:B------:R-:W-:Y:S02]  /*1c00*/  F2F.F64.F32 R24, R24 ;  /* 0x0000001800187310 */ /* 0x000fe40000201800 */
[----:B------:R-:W-:-:S06]  /*1c10*/  FFMA R12, R30, R27, R31 ;  /* 0x0000001b1e0c7223 */ /* 0x000fcc000000001f */
[----:B------:R-:W0:Y:S01]  /*1c20*/  F2F.F64.F32 R30, R37 ;  /* 0x00000025001e7310 */ /* 0x000e220000201800 */
[----:B------:R-:W-:-:S07]  /*1c30*/  FADD R12, RZ, R12 ;  /* 0x0000000cff0c7221 */ /* 0x000fce0000000000 */
[----:B------:R-:W1:Y:S01]  /*1c40*/  F2F.F64.F32 R34, R12 ;  /* 0x0000000c00227310 */ /* 0x000e620000201800 */
[----:B0-----:R-:W-:-:S07]  /*1c50*/  DFMA R30, R30, 3, R24 ;  /* 0x400800001e1e782b */ /* 0x001fce0000000018 */
[----:B------:R-:W0:Y:S01]  /*1c60*/  F2F.F64.F32 R26, R26 ;  /* 0x0000001a001a7310 */ /* 0x000e220000201800 */
[----:B------:R-:W-:Y:S02]  /*1c70*/  DADD R28, R32, -R28 ;  /* 0x00000000201c7229 */ /* 0x000fe4000000081c */
[C---:B-1----:R-:W-:Y:S02]  /*1c80*/  DADD R30, -R34.reuse, R30 ;  /* 0x00000000221e7229 */ /* 0x042fe4000000011e */
[----:B------:R-:W-:-:S03]  /*1c90*/  DADD R34, R34, R34 ;  /* 0x0000000022227229 */ /* 0x000fc60000000022 */
[----:B------:R-:W1:Y:S05]  /*1ca0*/  F2F.F64.F32 R32, R5 ;  /* 0x0000000500207310 */ /* 0x000e6a0000201800 */
[----:B0-----:R-:W-:-:S03]  /*1cb0*/  DFMA R34, R26, -5, R34 ;  /* 0xc01400001a22782b */ /* 0x001fc60000000022 */
[----:B------:R0:W-:Y:S08]  /*1cc0*/  I2F.U8 R13, R36.B2 ;  /* 0x20000024000d7306 */ /* 0x0001f00000001000 */
[----:B------:R-:W2:Y:S01]  /*1cd0*/  I2F.U8 R4, R46.B2 ;  /* 0x2000002e00047306 */ /* 0x000ea20000001000 */
[----:B-1----:R-:W-:-:S07]  /*1ce0*/  DFMA R32, R32, 4, R34 ;  /* 0x401000002020782b */ /* 0x002fce0000000022 */
[----:B0-----:R-:W0:Y:S08]  /*1cf0*/  I2F.F64.U8 R36, R36.B2 ;  /* 0x2000002400247312 */ /* 0x001e300000001800 */
[----:B------:R-:W1:Y:S01]  /*1d00*/  I2F.U8 R49, R7.B2 ;  /* 0x2000000700317306 */ /* 0x000e620000001000 */
[----:B--2---:R-:W-:-:S07]  /*1d10*/  FADD R13, -R13, R4 ;  /* 0x000000040d0d7221 */ /* 0x004fce0000000100 */
[----:B------:R-:W2:Y:S01]  /*1d20*/  I2F.F64.U8 R34, R7.B2 ;  /* 0x2000000700227312 */ /* 0x000ea20000001800 */
[----:B0-----:R-:W-:Y:S01]  /*1d30*/  DADD R50, R36, R36 ;  /* 0x0000000024327229 */ /* 0x001fe20000000024 */
[----:B-1----:R-:W-:-:S06]  /*1d40*/  FADD R4, R49, -R4 ;  /* 0x8000000431047221 */ /* 0x002fcc0000000000 */
[----:B------:R-:W0:Y:S01]  /*1d50*/  I2F.F64.U8 R48, R46.B2 ;  /* 0x2000002e00307312 */ /* 0x000e220000001800 */
[----:B--2---:R-:W-:-:S07]  /*1d60*/  DFMA R50, R34, -5, R50 ;  /* 0xc01400002232782b */ /* 0x004fce0000000032 */
[----:B------:R-:W-:Y:S01]  /*1d70*/  F2F.F64.F32 R52, R4 ;  /* 0x0000000400347310 */ /* 0x000fe20000201800 */
[----:B0-----:R-:W-:-:S07]  /*1d80*/  DFMA R48, R48, 4, R50 ;  /* 0x401000003030782b */ /* 0x001fce0000000032 */
[----:B------:R-:W0:Y:S02]  /*1d90*/  I2F.F64.U8 R50, R47.B2 ;  /* 0x2000002f00327312 */ /* 0x000e240000001800 */
[--C-:B0-----:R-:W-:Y:S02]  /*1da0*/  DFMA R52, R52, 3, R50.reuse ;  /* 0x400800003434782b */ /* 0x101fe40000000032 */
[----:B------:R-:W-:-:S06]  /*1db0*/  DADD R48, R48, -R50 ;  /* 0x0000000030307229 */ /* 0x000fcc0000000832 */
[----:B------:R-:W-:Y:S01]  /*1dc0*/  DADD R52, -R36, R52 ;  /* 0x0000000024347229 */ /* 0x000fe20000000134 */
[----:B------:R-:W0:Y:S07]  /*1dd0*/  F2F.F64.F32 R36, R13 ;  /* 0x0000000d00247310 */ /* 0x000e2e0000201800 */
[C---:B------:R-:W-:Y:S01]  /*1de0*/  DFMA R48, R16.reuse, R52, R48 ;  /* 0x000000341030722b */ /* 0x040fe20000000030 */
[----:B------:R-:W-:Y:S08]  /*1df0*/  I2F.U8 R50, R10.B2 ;  /* 0x2000000a00327306 */ /* 0x000ff00000001000 */
[----:B------:R-:W1:Y:S01]  /*1e00*/  I2F.U8 R46, R41.B2 ;  /* 0x20000029002e7306 */ /* 0x000e620000001000 */
[----:B0-----:R-:W-:-:S07]  /*1e10*/  DFMA R36, R16, R48, R36 ;  /* 0x000000301024722b */ /* 0x001fce0000000024 */
[----:B------:R-:W0:Y:S08]  /*1e20*/  I2F.F64.U8 R52, R44.B2 ;  /* 0x2000002c00347312 */ /* 0x000e300000001800 */
[----:B------:R-:W2:Y:S01]  /*1e30*/  I2F.U8 R7, R44.B2 ;  /* 0x2000002c00077306 */ /* 0x000ea20000001000 */
[----:B-1----:R-:W-:-:S07]  /*1e40*/  FADD R4, R50, -R46 ;  /* 0x8000002e32047221 */ /* 0x002fce0000000000 */
[----:B------:R-:W1:Y:S01]  /*1e50*/  I2F.F64.U8 R48, R10.B2 ;  /* 0x2000000a00307312 */ /* 0x000e620000001800 */
[----:B0-----:R-:W-:Y:S01]  /*1e60*/  DADD R50, R52, R52 ;  /* 0x0000000034327229 */ /* 0x001fe20000000034 */
[----:B--2---:R-:W-:-:S06]  /*1e70*/  FADD R7, -R7, R46 ;  /* 0x0000002e07077221 */ /* 0x004fcc0000000100 */
[----:B------:R-:W0:Y:S01]  /*1e80*/  I2F.F64.U8 R46, R41.B2 ;  /* 0x20000029002e7312 */ /* 0x000e220000001800 */
[----:B-1----:R-:W-:-:S08]  /*1e90*/  DFMA R50, R48, -5, R50 ;  /* 0xc01400003032782b */ /* 0x002fd00000000032 */
[----:B0-----:R-:W-:Y:S02]  /*1ea0*/  DFMA R46, R46, 4, R50 ;  /* 0x401000002e2e782b */ /* 0x001fe40000000032 */
[----:B------:R-:W0:Y:S08]  /*1eb0*/  I2F.F64.U8 R50, R45.B2 ;  /* 0x2000002d00327312 */ /* 0x000e300000001800 */
[----:B------:R-:W1:Y:S01]  /*1ec0*/  F2F.F64.F32 R44, R4 ;  /* 0x00000004002c7310 */ /* 0x000e620000201800 */
[----:B0-----:R-:W-:-:S02]  /*1ed0*/  DADD R46, R46, -R50 ;  /* 0x000000002e2e7229 */ /* 0x001fc40000000832 */
[----:B-1----:R-:W-:-:S08]  /*1ee0*/  DFMA R44, R44, 3, R50 ;  /* 0x400800002c2c782b */ /* 0x002fd00000000032 */
[----:B------:R-:W-:Y:S01]  /*1ef0*/  DADD R52, -R52, R44 ;  /* 0x0000000034347229 */ /* 0x000fe2000000012c */
[----:B------:R-:W0:Y:S07]  /*1f00*/  F2F.F64.F32 R50, R7 ;  /* 0x0000000700327310 */ /* 0x000e2e0000201800 */
[C---:B------:R-:W-:Y:S01]  /*1f10*/  DFMA R52, R16.reuse, R52, R46 ;  /* 0x000000341034722b */ /* 0x040fe2000000002e */
[----:B------:R-:W1:Y:S08]  /*1f20*/  I2F.F64.U8 R46, R42.B2 ;  /* 0x2000002a002e7312 */ /* 0x000e700000001800 */
[----:B------:R-:W2:Y:S01]  /*1f30*/  I2F.F64.U8 R44, R15.B2 ;  /* 0x2000000f002c7312 */ /* 0x000ea20000001800 */
[----:B0-----:R-:W-:-:S02]  /*1f40*/  DFMA R50, R16, R52, R50 ;  /* 0x000000341032722b */ /* 0x001fc40000000032 */
[----:B------:R-:W-:Y:S02]  /*1f50*/  DFMA R36, R18, R36, R34 ;  /* 0x000000241224722b */ /* 0x000fe40000000022 */
[----:B-1----:R-:W-:-:S03]  /*1f60*/  DADD R52, R46, R46 ;  /* 0x000000002e347229 */ /* 0x002fc6000000002e */
[----:B------:R-:W-:Y:S08]  /*1f70*/  I2F.U8 R10, R15.B2 ;  /* 0x2000000f000a7306 */ /* 0x000ff00000001000 */
[----:B------:R-:W0:Y:S01]  /*1f80*/  I2F.U8 R13, R14.B2 ;  /* 0x2000000e000d7306 */ /* 0x000e220000001000 */
[----:B--2---:R-:W-:-:S07]  /*1f90*/  DFMA R52, R44, -5, R52 ;  /* 0xc01400002c34782b */ /* 0x004fce0000000034 */
[----:B------:R-:W1:Y:S01]  /*1fa0*/  I2F.F64.U8 R34, R14.B2 ;  /* 0x2000000e00227312 */ /* 0x000e620000001800 */
[----:B0-----:R-:W-:-:S07]  /*1fb0*/  FADD R10, R10, -R13 ;  /* 0x8000000d0a0a7221 */ /* 0x001fce0000000000 */
[----:B------:R-:W-:Y:S01]  /*1fc0*/  F2F.F64.F32 R14, R10 ;  /* 0x0000000a000e7310 */ /* 0x000fe20000201800 */
[----:B-1----:R-:W-:-:S07]  /*1fd0*/  DFMA R34, R34, 4, R52 ;  /* 0x401000002222782b */ /* 0x002fce0000000034 */
[----:B------:R-:W0:Y:S02]  /*1fe0*/  I2F.F64.U8 R52, R43.B2 ;  /* 0x2000002b00347312 */ /* 0x000e240000001800 */
[----:B0-----:R-:W-:-:S08]  /*1ff0*/  DFMA R14, R14, 3, R52 ;  /* 0x400800000e0e782b */ /* 0x001fd00000000034 */
[----:B------:R-:W-:Y:S02]  /*2000*/  DADD R46, -R46, R14 ;  /* 0x000000002e2e7229 */ /* 0x000fe4000000010e */
[----:B------:R-:W0:Y:S01]  /*2010*/  I2F.F64.U8 R14, R39.B2 ;  /* 0x20000027000e7312 */ /* 0x000e220000001800 */
[----:B------:R-:W-:-:S07]  /*2020*/  DADD R34, R34, -R52 ;  /* 0x0000000022227229 */ /* 0x000fce0000000834 */
[----:B------:R-:W1:Y:S01]  /*2030*/  I2F.F64.U8 R52, R40.B2 ;  /* 0x2000002800347312 */ /* 0x000e620000001800 */
[----:B------:R-:W-:Y:S02]  /*2040*/  DFMA R50, R18, R50, R48 ;  /* 0x000000321232722b */ /* 0x000fe40000000030 */
[----:B------:R-:W-:-:S05]  /*2050*/  DFMA R34, R16, R46, R34 ;  /* 0x0000002e1022722b */ /* 0x000fca0000000022 */
[----:B------:R-:W-:Y:S01]  /*2060*/  I2F.U8 R4, R40.B2 ;  /* 0x2000002800047306 */ /* 0x000fe20000001000 */
[----:B0-----:R-:W-:-:S07]  /*2070*/  DADD R48, R14, R14 ;  /* 0x000000000e307229 */ /* 0x001fce000000000e */
[----:B------:R-:W0:Y:S01]  /*2080*/  I2F.U8 R7, R38.B2 ;  /* 0x2000002600077306 */ /* 0x000e220000001000 */
[----:B-1----:R-:W-:-:S07]  /*2090*/  DFMA R48, R52, -5, R48 ;  /* 0xc01400003430782b */ /* 0x002fce0000000030 */
[----:B------:R-:W1:Y:S01]  /*20a0*/  I2F.F64.U8 R46, R38.B2 ;  /* 0x20000026002e7312 */ /* 0x000e620000001800 */
[----:B0-----:R-:W-:-:S07]  /*20b0*/  FADD R10, R4, -R7 ;  /* 0x80000007040a7221 */ /* 0x001fce0000000000 */
[----:B------:R-:W0:Y:S01]  /*20c0*/  I2F.U8 R42, R42.B2 ;  /* 0x2000002a002a7306 */ /* 0x000e220000001000 */
[----:B-1----:R-:W-:-:S07]  /*20d0*/  DFMA R48, R46, 4, R48 ;  /* 0x401000002e30782b */ /* 0x002fce0000000030 */
[----:B------:R-:W-:Y:S08]  /*20e0*/  F2F.F64.F32 R40, R10 ;  /* 0x0000000a00287310 */ /* 0x000ff00000201800 */
[----:B------:R-:W1:Y:S01]  /*20f0*/  I2F.F64.U8 R46, R2.B2 ;  /* 0x20000002002e7312 */ /* 0x000e620000001800 */
[----:B0-----:R-:W-:-:S07]  /*2100*/  FADD R13, -R42, R13 ;  /* 0x0000000d2a0d7221 */ /* 0x001fce0000000100 */
[----:B------:R-:W0:Y:S01]  /*2110*/  I2F.U8 R4, R39.B2 ;  /* 0x2000002700047306 */ /* 0x000e220000001000 */
[--C-:B-1----:R-:W-:Y:S02]  /*2120*/  DFMA R40, R40, 3, R46.reuse ;  /* 0x400800002828782b */ /* 0x102fe4000000002e */
[----:B------:R-:W-:-:S05]  /*2130*/  DADD R48, R48, -R46 ;  /* 0x0000000030307229 */ /* 0x000fca000000082e */
[----:B------:R-:W1:Y:S01]  /*2140*/  F2F.F64.F32 R46, R13 ;  /* 0x0000000d002e7310 */ /* 0x000e620000201800 */
[----:B0-----:R-:W-:Y:S01]  /*2150*/  FADD R4, -R4, R7 ;  /* 0x0000000704047221 */ /* 0x001fe20000000100 */
[----:B------:R-:W-:-:S06]  /*2160*/  DADD R40, -R14, R40 ;  /* 0x000000000e287229 */ /* 0x000fcc0000000128 */
[----:B------:R-:W0:Y:S02]  /*2170*/  F2F.F64.F32 R14, R4 ;  /* 0x00000004000e7310 */ /* 0x000e240000201800 */
[C---:B------:R-:W-:Y:S02]  /*2180*/  DFMA R40, R16.reuse, R40, R48 ;  /* 0x000000281028722b */ /* 0x040fe40000000030 */
[----:B-1----:R-:W-:-:S04]  /*2190*/  DFMA R34, R16, R34, R46 ;  /* 0x000000221022722b */ /* 0x002fc8000000002e */
[----:B------:R-:W1:Y:S04]  /*21a0*/  F2F.F32.F64 R36, R36 ;  /* 0x0000002400247310 */ /* 0x000e680000301000 */
[----:B------:R-:W-:Y:S02]  /*21b0*/  DFMA R34, R18, R34, R44 ;  /* 0x000000221222722b */ /* 0x000fe4000000002c */
[----:B0-----:R-:W-:Y:S02]  /*21c0*/  DFMA R14, R16, R40, R14 ;  /* 0x00000028100e722b */ /* 0x001fe4000000000e */
[----:B------:R-:W0:Y:S01]  /*21d0*/  F2F.F32.F64 R50, R50 ;  /* 0x0000003200327310 */ /* 0x000e220000301000 */
[----:B-1----:R-:W-:-:S05]  /*21e0*/  FSETP.GE.AND P0, PT, R36, RZ, PT ;  /* 0x000000ff2400720b */ /* 0x002fca0003f06000 */
[----:B------:R-:W-:Y:S02]  /*21f0*/  DFMA R14, R18, R14, R52 ;  /* 0x0000000e120e722b */ /* 0x000fe40000000034 */
[----:B------:R-:W1:Y:S01]  /*2200*/  F2F.F32.F64 R34, R34 ;  /* 0x0000002200227310 */ /* 0x000e620000301000 */
[C---:B------:R-:W-:Y:S02]  /*2210*/  FSETP.LE.AND P0, PT, R36.reuse, 255, P0 ;  /* 0x437f00002400780b */ /* 0x040fe40000703000 */
[----:B------:R-:W-:-:S05]  /*2220*/  FSETP.GT.AND P1, PT, R36, 255, PT ;  /* 0x437f00002400780b */ /* 0x000fca0003f24000 */
[----:B------:R-:W2:Y:S01]  /*2230*/  F2F.F32.F64 R16, R14 ;  /* 0x0000000e00107310 */ /* 0x000ea20000301000 */
[----:B------:R-:W-:Y:S02]  /*2240*/  SEL R4, RZ, 0x1, !P0 ;  /* 0x00000001ff047807 */ /* 0x000fe40004000000 */
[----:B0-----:R-:W-:Y:S02]  /*2250*/  FSETP.GE.AND P0, PT, R50, RZ, PT ;  /* 0x000000ff3200720b */ /* 0x001fe40003f06000 */
[----:B------:R-:W-:Y:S02]  /*2260*/  FSEL R13, RZ, 255, !P1 ;  /* 0x437f0000ff0d7808 */ /* 0x000fe40004800000 */
[----:B-1----:R-:W-:Y:S02]  /*2270*/  FSETP.GE.AND P1, PT, R34, RZ, PT ;  /* 0x000000ff2200720b */ /* 0x002fe40003f26000 */
[----:B------:R-:W-:Y:S02]  /*2280*/  FSETP.LE.AND P0, PT, R50, 255, P0 ;  /* 0x437f00003200780b */ /* 0x000fe40000703000 */
[----:B------:R-:W-:-:S02]  /*2290*/  I2FP.F32.U32 R7, R4 ;  /* 0x0000000400077245 */ /* 0x000fc40000201000 */
[----:B------:R-:W-:Y:S02]  /*22a0*/  FSETP.GT.AND P2, PT, R50, 255, PT ;  /* 0x437f00003200780b */ /* 0x000fe40003f44000 */
[----:B------:R-:W-:Y:S02]  /*22b0*/  FSETP.LE.AND P1, PT, R34, 255, P1 ;  /* 0x437f00002200780b */ /* 0x000fe40000f23000 */
[----:B------:R-:W-:Y:S01]  /*22c0*/  SEL R4, RZ, 0x1, !P0 ;  /* 0x00000001ff047807 */ /* 0x000fe20004000000 */
[----:B------:R-:W-:Y:S01]  /*22d0*/  FFMA R13, R36, R7, R13 ;  /* 0x00000007240d7223 */ /* 0x000fe2000000000d */
[----:B--2---:R-:W-:Y:S02]  /*22e0*/  FSETP.GE.AND P0, PT, R16, RZ, PT ;  /* 0x000000ff1000720b */ /* 0x004fe40003f06000 */
[----:B------:R-:W-:Y:S02]  /*22f0*/  FSETP.GT.AND P3, PT, R34, 255, PT ;  /* 0x437f00002200780b */ /* 0x000fe40003f64000 */
[----:B------:R-:W-:-:S02]  /*2300*/  FSEL R15, RZ, 255, !P2 ;  /* 0x437f0000ff0f7808 */ /* 0x000fc40005000000 */
[----:B------:R-:W-:Y:S02]  /*2310*/  SEL R10, RZ, 0x1, !P1 ;  /* 0x00000001ff0a7807 */ /* 0x000fe40004800000 */
[----:B------:R-:W-:Y:S02]  /*2320*/  I2FP.F32.U32 R7, R4 ;  /* 0x0000000400077245 */ /* 0x000fe40000201000 */
[----:B------:R-:W-:Y:S02]  /*2330*/  FSETP.LE.AND P0, PT, R16, 255, P0 ;  /* 0x437f00001000780b */ /* 0x000fe40000703000 */
[----:B------:R-:W-:Y:S01]  /*2340*/  FSEL R35, RZ, 255, !P3 ;  /* 0x437f0000ff237808 */ /* 0x000fe20005800000 */
[----:B------:R-:W-:Y:S01]  /*2350*/  FFMA R7, R50, R7, R15 ;  /* 0x0000000732077223 */ /* 0x000fe2000000000f */
[----:B------:R-:W-:Y:S02]  /*2360*/  I2FP.F32.U32 R17, R10 ;  /* 0x0000000a00117245 */ /* 0x000fe40000201000 */
[----:B------:R-:W-:-:S02]  /*2370*/  FSETP.GT.AND P1, PT, R16, 255, PT ;  /* 0x437f00001000780b */ /* 0x000fc40003f24000 */
[----:B------:R-:W-:Y:S01]  /*2380*/  SEL R10, RZ, 0x1, !P0 ;  /* 0x00000001ff0a7807 */ /* 0x000fe20004000000 */
[----:B------:R-:W-:Y:S01]  /*2390*/  FADD R13, RZ, R13 ;  /* 0x0000000dff0d7221 */ /* 0x000fe20000000000 */
[----:B------:R-:W-:Y:S01]  /*23a0*/  FFMA R4, R34, R17, R35 ;  /* 0x0000001122047223 */ /* 0x000fe20000000023 */
[----:B------:R-:W-:Y:S01]  /*23b0*/  FADD R37, RZ, R7 ;  /* 0x00000007ff257221 */ /* 0x000fe20000000000 */
[----:B------:R-:W-:Y:S02]  /*23c0*/  FSEL R17, RZ, 255, !P1 ;  /* 0x437f0000ff117808 */ /* 0x000fe40004800000 */
[----:B------:R-:W-:Y:S01]  /*23d0*/  I2FP.F32.U32 R7, R10 ;  /* 0x0000000a00077245 */ /* 0x000fe20000201000 */
[----:B------:R-:W0:Y:S01]  /*23e0*/  F2F.F64.F32 R18, R13 ;  /* 0x0000000d00127310 */ /* 0x000e220000201800 */
[----:B------:R-:W-:Y:S01]  /*23f0*/  FADD R4, RZ, R4 ;  /* 0x00000004ff047221 */ /* 0x000fe20000000000 */
[----:B------:R-:W-:Y:S02]  /*2400*/  I2FP.F32.S32 R10, R6 ;  /* 0x00000006000a7245 */ /* 0x000fe40000201400 */
[----:B------:R-:W-:-:S04]  /*2410*/  FFMA R7, R16, R7, R17 ;  /* 0x0000000710077223 */ /* 0x000fc80000000011 */
[----:B------:R-:W-:Y:S01]  /*2420*/  FADD R16, RZ, R7 ;  /* 0x00000007ff107221 */ /* 0x000fe20000000000 */
[----:B------:R-:W1:Y:S01]  /*2430*/  F2F.F64.F32 R14, R37 ;  /* 0x00000025000e7310 */ /* 0x000e620000201800 */
[----:B------:R-:W-:Y:S01]  /*2440*/  FADD R7, R37, -R4 ;  /* 0x8000000425077221 */ /* 0x000fe20000000000 */
[----:B------:R-:W-:Y:S01]  /*2450*/  FADD R36, R9, -R10 ;  /* 0x8000000a09247221 */ /* 0x000fe20000000000 */
[----:B------:R-:W-:Y:S01]  /*2460*/  FADD R8, -R11, R8 ;  /* 0x000000080b087221 */ /* 0x000fe20000000100 */
[----:B0-----:R-:W-:-:S04]  /*2470*/  DADD R38, R18, R18 ;  /* 0x0000000012267229 */ /* 0x001fc80000000012 */
[----:B------:R-:W-:Y:S08]  /*2480*/  F2F.F64.F32 R16, R16 ;  /* 0x0000001000107310 */ /* 0x000ff00000201800 */
[----:B------:R-:W0:Y:S01]  /*2490*/  F2F.F64.F32 R6, R7 ;  /* 0x0000000700067310 */ /* 0x000e220000201800 */
[----:B-1----:R-:W-:-:S07]  /*24a0*/  DFMA R38, R14, -5, R38 ;  /* 0xc01400000e26782b */ /* 0x002fce0000000026 */
[----:B------:R-:W1:Y:S08]  /*24b0*/  F2F.F64.F32 R34, R4 ;  /* 0x0000000400227310 */ /* 0x000e700000201800 */
[----:B------:R-:W2:Y:S01]  /*24c0*/  F2F.F64.F32 R36, R36 ;  /* 0x0000002400247310 */ /* 0x000ea20000201800 */
[----:B------:R-:W-:Y:S01]  /*24d0*/  FADD R12, -R12, R5 ;  /* 0x000000050c0c7221 */ /* 0x000fe20000000100 */
[----:B0-----:R-:W-:-:S06]  /*24e0*/  DFMA R10, R6, 3, R16 ;  /* 0x40080000060a782b */ /* 0x001fcc0000000010 */
[----:B------:R-:W0:Y:S01]  /*24f0*/  F2F.F64.F32 R8, R8 ;  /* 0x0000000800087310 */ /* 0x000e220000201800 */
[----:B------:R-:W-:Y:S02]  /*2500*/  DADD R32, R32, -R24 ;  /* 0x0000000020207229 */ /* 0x000fe40000000818 */
[----:B-1----:R-:W-:Y:S02]  /*2510*/  DFMA R34, R34, 4, R38 ;  /* 0x401000002222782b */ /* 0x002fe40000000026 */
[----:B--2---:R-:W-:-:S03]  /*2520*/  DFMA R22, R36, R22, R28 ;  /* 0x000000162416722b */ /* 0x004fc6000000001c */
[----:B------:R-:W1:Y:S01]  /*2530*/  F2F.F64.F32 R6, R12 ;  /* 0x0000000c00067310 */ /* 0x000e620000201800 */
[----:B------:R-:W-:Y:S01]  /*2540*/  FADD R13, -R13, R4 ;  /* 0x000000040d0d7221 */ /* 0x000fe20000000100 */
[----:B------:R-:W-:Y:S02]  /*2550*/  DFMA R30, R36, R30, R32 ;  /* 0x0000001e241e722b */ /* 0x000fe40000000020 */
[----:B------:R-:W-:Y:S02]  /*2560*/  DADD R18, -R18, R10 ;  /* 0x0000000012127229 */ /* 0x000fe4000000010a */
[----:B------:R-:W-:Y:S02]  /*2570*/  DADD R34, R34, -R16 ;  /* 0x0000000022227229 */ /* 0x000fe40000000810 */
[C---:B0-----:R-:W-:Y:S01]  /*2580*/  DFMA R8, R36.reuse, R22, R8 ;  /* 0x000000162408722b */ /* 0x041fe20000000008 */
[----:B------:R-:W0:Y:S01]  /*2590*/  F2F.F64.F32 R10, R13 ;  /* 0x0000000d000a7310 */ /* 0x000e220000201800 */
[----:B------:R-:W-:-:S02]  /*25a0*/  DMUL R4, R36, 0.5 ;  /* 0x3fe0000024047828 */ /* 0x000fc40000000000 */
[C---:B-1----:R-:W-:Y:S02]  /*25b0*/  DFMA R6, R36.reuse, R30, R6 ;  /* 0x0000001e2406722b */ /* 0x042fe40000000006 */
[----:B------:R-:W-:-:S04]  /*25c0*/  DFMA R18, R36, R18, R34 ;  /* 0x000000122412722b */ /* 0x000fc80000000022 */
[C---:B------:R-:W-:Y:S02]  /*25d0*/  DFMA R8, R4.reuse, R8, R20 ;  /* 0x000000080408722b */ /* 0x040fe40000000014 */
[----:B------:R-:W-:Y:S02]  /*25e0*/  DFMA R6, R4, R6, R26 ;  /* 0x000000060406722b */ /* 0x000fe4000000001a */
[----:B0-----:R-:W-:-:S06]  /*25f0*/  DFMA R10, R36, R18, R10 ;  /* 0x00000012240a722b */ /* 0x001fcc000000000a */
[----:B------:R-:W0:Y:S02]  /*2600*/  F2F.F32.F64 R8, R8 ;  /* 0x0000000800087310 */ /* 0x000e240000301000 */
[----:B------:R-:W-:-:S06]  /*2610*/  DFMA R10, R4, R10, R14 ;  /* 0x0000000a040a722b */ /* 0x000fcc000000000e */
[----:B------:R-:W1:Y:S01]  /*2620*/  F2F.F32.F64 R6, R6 ;  /* 0x0000000600067310 */ /* 0x000e620000301000 */
[----:B0-----:R-:W-:-:S07]  /*2630*/  FSETP.GE.AND P0, PT, R8, RZ, PT ;  /* 0x000000ff0800720b */ /* 0x001fce0003f06000 */
[----:B------:R-:W0:Y:S01]  /*2640*/  F2F.F32.F64 R10, R10 ;  /* 0x0000000a000a7310 */ /* 0x000e220000301000 */
[C---:B------:R-:W-:Y:S02]  /*2650*/  FSETP.LE.AND P0, PT, R8.reuse, 255, P0 ;  /* 0x437f00000800780b */ /* 0x040fe40000703000 */
[----:B------:R-:W-:Y:S02]  /*2660*/  FSETP.GT.AND P2, PT, R8, 255, PT ;  /* 0x437f00000800780b */ /* 0x000fe40003f44000 */
[C---:B-1----:R-:W-:Y:S02]  /*2670*/  FSETP.GE.AND P1, PT, R6.reuse, RZ, PT ;  /* 0x000000ff0600720b */ /* 0x042fe40003f26000 */
[----:B------:R-:W-:Y:S02]  /*2680*/  SEL R4, RZ, 0x1, !P0 ;  /* 0x00000001ff047807 */ /* 0x000fe40004000000 */
[----:B------:R-:W-:Y:S02]  /*2690*/  FSETP.LE.AND P1, PT, R6, 255, P1 ;  /* 0x437f00000600780b */ /* 0x000fe40000f23000 */
[----:B------:R-:W-:-:S02]  /*26a0*/  FSEL R9, RZ, 255, !P2 ;  /* 0x437f0000ff097808 */ /* 0x000fc40005000000 */
[----:B------:R-:W-:Y:S02]  /*26b0*/  I2FP.F32.U32 R5, R4 ;  /* 0x0000000400057245 */ /* 0x000fe40000201000 */
[----:B------:R-:W-:Y:S02]  /*26c0*/  FSETP.GT.AND P2, PT, R6, 255, PT ;  /* 0x437f00000600780b */ /* 0x000fe40003f44000 */
[----:B------:R-:W-:Y:S01]  /*26d0*/  SEL R4, RZ, 0x1, !P1 ;  /* 0x00000001ff047807 */ /* 0x000fe20004800000 */
[----:B------:R-:W-:Y:S01]  /*26e0*/  FFMA R5, R8, R5, R9 ;  /* 0x0000000508057223 */ /* 0x000fe20000000009 */
[----:B0-----:R-:W-:Y:S02]  /*26f0*/  FSETP.GE.AND P0, PT, R10, RZ, PT ;  /* 0x000000ff0a00720b */ /* 0x001fe40003f06000 */
[----:B------:R-:W-:Y:S02]  /*2700*/  FSEL R9, RZ, 255, !P2 ;  /* 0x437f0000ff097808 */ /* 0x000fe40005000000 */
[----:B------:R-:W-:-:S02]  /*2710*/  I2FP.F32.U32 R7, R4 ;  /* 0x0000000400077245 */ /* 0x000fc40000201000 */
[C---:B------:R-:W-:Y:S02]  /*2720*/  FSETP.LE.AND P0, PT, R10.reuse, 255, P0 ;  /* 0x437f00000a00780b */ /* 0x040fe40000703000 */
[----:B------:R-:W-:Y:S01]  /*2730*/  FSETP.GT.AND P1, PT, R10, 255, PT ;  /* 0x437f00000a00780b */ /* 0x000fe20003f24000 */
[----:B------:R-:W-:Y:S01]  /*2740*/  FFMA R7, R6, R7, R9 ;  /* 0x0000000706077223 */ /* 0x000fe20000000009 */
[----:B------:R-:W-:Y:S02]  /*2750*/  SEL R4, RZ, 0x1, !P0 ;  /* 0x00000001ff047807 */ /* 0x000fe40004000000 */
[----:B------:R-:W-:Y:S01]  /*2760*/  FSEL R11, RZ, 255, !P1 ;  /* 0x437f0000ff0b7808 */ /* 0x000fe20004800000 */
[----:B------:R-:W-:Y:S01]  /*2770*/  FADD R8, RZ, R7 ;  /* 0x00000007ff087221 */ /* 0x000fe20000000000 */
[----:B------:R-:W-:Y:S01]  /*2780*/  I2FP.F32.U32 R9, R4 ;  /* 0x0000000400097245 */ /* 0x000fe20000201000 */
[----:B------:R-:W-:Y:S01]  /*2790*/  FADD R5, RZ, R5 ;  /* 0x00000005ff057221 */ /* 0x000fe20000000000 */
[----:B------:R-:W0:Y:S03]  /*27a0*/  LDC.64 R6, c[0x0][0x380] ;  /* 0x0000e000ff067b82 */ /* 0x000e260000000a00 */
[----:B------:R-:W-:Y:S01]  /*27b0*/  FFMA R9, R10, R9, R11 ;  /* 0x000000090a097223 */ /* 0x000fe2000000000b */
[----:B------:R-:W1:Y:S03]  /*27c0*/  F2I.U32.TRUNC.NTZ R8, R8 ;  /* 0x0000000800087305 */ /* 0x000e66000020f000 */
[----:B------:R-:W-:-:S05]  /*27d0*/  FADD R10, RZ, R9 ;  /* 0x00000009ff0a7221 */ /* 0x000fca0000000000 */
[----:B------:R-:W2:Y:S08]  /*27e0*/  F2I.U32.TRUNC.NTZ R5, R5 ;  /* 0x0000000500057305 */ /* 0x000eb0000020f000 */
[----:B------:R-:W3:Y:S01]  /*27f0*/  F2I.U32.TRUNC.NTZ R11, R10 ;  /* 0x0000000a000b7305 */ /* 0x000ee2000020f000 */
[----:B-1----:R-:W-:Y:S02]  /*2800*/  LOP3.LUT R9, R8, 0xff, RZ, 0xc0, !PT ;  /* 0x000000ff08097812 */ /* 0x002fe400078ec0ff */
[----:B--2---:R-:W-:-:S05]  /*2810*/  LOP3.LUT R4, R5, 0xff, RZ, 0xc0, !PT ;  /* 0x000000ff05047812 */ /* 0x004fca00078ec0ff */
[----:B------:R-:W1:Y:S01]  /*2820*/  I2F.U16 R9, R9 ;  /* 0x0000000900097306 */ /* 0x000e620000101000 */
[----:B---3--:R-:W-:-:S07]  /*2830*/  LOP3.LUT R12, R11, 0xff, RZ, 0xc0, !PT ;  /* 0x000000ff0b0c7812 */ /* 0x008fce00078ec0ff */
[----:B------:R-:W2:Y:S08]  /*2840*/  I2F.U16 R4, R4 ;  /* 0x0000000400047306 */ /* 0x000eb00000101000 */
[----:B------:R-:W3:Y:S01]  /*2850*/  I2F.U16 R12, R12 ;  /* 0x0000000c000c7306 */ /* 0x000ee20000101000 */
[----:B-1----:R-:W-:-:S04]  /*2860*/  FMUL R13, R9, 0.70999997854232788086 ;  /* 0x3f35c28f090d7820 */ /* 0x002fc80000400000 */
[----:B--2---:R-:W-:Y:S01]  /*2870*/  FFMA R13, R4, 0.20999999344348907471, R13 ;  /* 0x3e570a3d040d7823 */ /* 0x004fe2000000000d */
[----:B------:R-:W-:Y:S01]  /*2880*/  IMAD R3, R3, UR8, R0 ;  /* 0x0000000803037c24 */ /* 0x000fe2000f8e0200 */
[----:B------:R-:W-:Y:S02]  /*2890*/  PRMT R5, R5, 0x3340, R8 ;  /* 0x0000334005057816 */ /* 0x000fe40000000008 */
[----:B---3--:R-:W-:Y:S01]  /*28a0*/  FFMA R13, R12, 0.070000000298023223877, R13 ;  /* 0x3d8f5c290c0d7823 */ /* 0x008fe2000000000d */
[----:B------:R-:W-:-:S05]  /*28b0*/  PRMT R0, R11, 0x3340, R0 ;  /* 0x000033400b007816 */ /* 0x000fca0000000000 */
[----:B------:R-:W1:Y:S01]  /*28c0*/  F2I.U32.TRUNC.NTZ R13, R13 ;  /* 0x0000000d000d7305 */ /* 0x000e62000020f000 */
[----:B------:R-:W-:Y:S02]  /*28d0*/  PRMT R5, R5, 0x5410, R0 ;  /* 0x0000541005057816 */ /* 0x000fe40000000000 */
[----:B------:R-:W-:Y:S02]  /*28e0*/  IADD3 R4, P0, PT, R3, UR6, RZ ;  /* 0x0000000603047c10 */ /* 0x000fe4000ff1e0ff */
[----:B------:R-:W-:Y:S02]  /*28f0*/  PRMT R9, R5, 0x7210, R2 ;  /* 0x0000721005097816 */ /* 0x000fe40000000002 */
[C---:B------:R-:W-:Y:S01]  /*2900*/  LEA.HI.X.SX32 R5, R3.reuse, UR7, 0x1, P0 ;  /* 0x0000000703057c11 */ /* 0x040fe200080f0eff */
[----:B0-----:R-:W-:-:S05]  /*2910*/  IMAD.WIDE R2, R3, 0x4, R6 ;  /* 0x0000000403027825 */ /* 0x001fca00078e0206 */
[----:B------:R-:W-:Y:S04]  /*2920*/  STG.E desc[UR4][R2.64], R9 ;  /* 0x0000000902007986 */ /* 0x000fe8000c101904 */
[----:B-1----:R-:W-:Y:S01]  /*2930*/  STG.E.U8 desc[UR4][R4.64], R13 ;  /* 0x0000000d04007986 */ /* 0x002fe2000c101104 */
[----:B------:R-:W-:Y:S05]  /*2940*/  EXIT ;  /* 0x000000000000794d */ /* 0x000fea0003800000 */
        .weak           $__internal_1_$__cuda_sm20_div_rn_f64_full
        .type           $__internal_1_$__cuda_sm20_div_rn_f64_full,@function
        .size           $__internal_1_$__cuda_sm20_div_rn_f64_full,(.L_x_36 - $__internal_1_$__cuda_sm20_div_rn_f64_full)
$__internal_1_$__cuda_sm20_div_rn_f64_full:
[C---:B------:R-:W-:Y:S01]  /*2950*/  FSETP.GEU.AND P0, PT, |R5|.reuse, 1.469367938527859385e-39, PT ;  /* 0x001000000500780b */ /* 0x040fe20003f0e200 */
[----:B------:R-:W-:Y:S01]  /*2960*/  IMAD.MOV.U32 R14, RZ, RZ, 0x1 ;  /* 0x00000001ff0e7424 */ /* 0x000fe200078e00ff */
[----:B------:R-:W-:Y:S01]  /*2970*/  LOP3.LUT R8, R5, 0x800fffff, RZ, 0xc0, !PT ;  /* 0x800fffff05087812 */ /* 0x000fe200078ec0ff */
[----:B------:R-:W-:Y:S01]  /*2980*/  IMAD.MOV.U32 R22, RZ, RZ, 0x1ca00000 ;  /* 0x1ca00000ff167424 */ /* 0x000fe200078e00ff */
[C---:B------:R-:W-:Y:S01]  /*2990*/  FSETP.GEU.AND P2, PT, |R13|.reuse, 1.469367938527859385e-39, PT ;  /* 0x001000000d00780b */ /* 0x040fe20003f4e200 */
[----:B------:R-:W-:Y:S01]  /*29a0*/  BSSY.RECONVERGENT B1, `(.L_x_16) ;  /* 0x0000053000017945 */ /* 0x000fe20003800200 */
[----:B------:R-:W-:Y:S01]  /*29b0*/  LOP3.LUT R9, R8, 0x3ff00000, RZ, 0xfc, !PT ;  /* 0x3ff0000008097812 */ /* 0x000fe200078efcff */
[----:B------:R-:W-:Y:S01]  /*29c0*/  IMAD.MOV.U32 R8, RZ, RZ, R4 ;  /* 0x000000ffff087224 */ /* 0x000fe200078e0004 */
[----:B------:R-:W-:Y:S02]  /*29d0*/  LOP3.LUT R25, R13, 0x7ff00000, RZ, 0xc0, !PT ;  /* 0x7ff000000d197812 */ /* 0x000fe400078ec0ff */
[----:B------:R-:W-:-:S03]  /*29e0*/  LOP3.LUT R24, R5, 0x7ff00000, RZ, 0xc0, !PT ;  /* 0x7ff0000005187812 */ /* 0x000fc600078ec0ff */
[----:B------:R-:W-:Y:S01]  /*29f0*/  @!P0 DMUL R8, R4, 8.98846567431157953865e+307 ;  /* 0x7fe0000004088828 */ /* 0x000fe20000000000 */
[----:B------:R-:W-:Y:S01]  /*2a00*/  ISETP.GE.U32.AND P1, PT, R25, R24, PT ;  /* 0x000000181900720c */ /* 0x000fe20003f26070 */
[----:B------:R-:W-:Y:S02]  /*2a10*/  IMAD.MOV.U32 R23, RZ, RZ, R25 ;  /* 0x000000ffff177224 */ /* 0x000fe400078e0019 */
[----:B------:R-:W-:Y:S02]  /*2a20*/  @!P2 LOP3.LUT R10, R5, 0x7ff00000, RZ, 0xc0, !PT ;  /* 0x7ff00000050aa812 */ /* 0x000fe400078ec0ff */
[----:B------:R-:W0:Y:S02]  /*2a30*/  MUFU.RCP64H R15, R9 ;  /* 0x00000009000f7308 */ /* 0x000e240000001800 */
[----:B------:R-:W-:Y:S01]  /*2a40*/  @!P2 ISETP.GE.U32.AND P3, PT, R25, R10, PT ;  /* 0x0000000a1900a20c */ /* 0x000fe20003f66070 */
[----:B------:R-:W-:Y:S01]  /*2a50*/  IMAD.MOV.U32 R10, RZ, RZ, R24 ;  /* 0x000000ffff0a7224 */ /* 0x000fe200078e0018 */
        /* <DEDUP_REMOVED lines=29> */
[----:B------:R-:W-:-:S04]  /*2c30*/  IMAD.IADD R10, R10, 0x1, -R13 ;  /* 0x000000010a0a7824 */ /* 0x000fc800078e0a0d */
[----:B------:R-:W-:-:S06]  /*2c40*/  VIADD R13, R10, 0x7fe00000 ;  /* 0x7fe000000a0d7836 */ /* 0x000fcc0000000000 */
        /* <DEDUP_REMOVED lines=10> */
[----:B------:R-:W-:Y:S01]  /*2cf0*/  DMUL.RP R12, R18, R12 ;  /* 0x0000000c120c7228 */ /* 0x000fe20000008000 */
[----:B------:R-:W-:-:S06]  /*2d00*/  IMAD.MOV.U32 R4, RZ, RZ, RZ ;  /* 0x000000ffff047224 */ /* 0x000fcc00078e00ff */
[----:B------:R-:W-:-:S03]  /*2d10*/  DFMA R4, R16, -R4, R18 ;  /* 0x800000041004722b */ /* 0x000fc60000000012 */
[----:B------:R-:W-:-:S03]  /*2d20*/  LOP3.LUT R15, R13, R15, RZ, 0x3c, !PT ;  /* 0x0000000f0d0f7212 */ /* 0x000fc600078e3cff */
[----:B------:R-:W-:-:S04]  /*2d30*/  IADD3 R4, PT, PT, -R10, -0x43300000, RZ ;  /* 0xbcd000000a047810 */ /* 0x000fc80007ffe1ff */
[----:B------:R-:W-:-:S04]  /*2d40*/  FSETP.NEU.AND P0, PT, |R5|, R4, PT ;  /* 0x000000040500720b */ /* 0x000fc80003f0d200 */
[----:B------:R-:W-:Y:S02]  /*2d50*/  FSEL R16, R12, R16, !P0 ;  /* 0x000000100c107208 */ /* 0x000fe40004000000 */
[----:B------:R-:W-:Y:S01]  /*2d60*/  FSEL R17, R15, R17, !P0 ;  /* 0x000000110f117208 */ /* 0x000fe20004000000 */
[----:B------:R-:W-:Y:S06]  /*2d70*/  BRA `(.L_x_18) ;  /* 0x0000000000547947 */ /* 0x000fec0003800000 */
.L_x_17:
        /* <DEDUP_REMOVED lines=12> */
[----:B------:R-:W-:Y:S02]  /*2e40*/  @!P0 IMAD.MOV.U32 R16, RZ, RZ, RZ ;  /* 0x000000ffff108224 */ /* 0x000fe400078e00ff */
[----:B------:R-:W-:Y:S02]  /*2e50*/  @P0 IMAD.MOV.U32 R16, RZ, RZ, RZ ;  /* 0x000000ffff100224 */ /* 0x000fe400078e00ff */
[----:B------:R-:W-:Y:S01]  /*2e60*/  @P0 IMAD.MOV.U32 R17, RZ, RZ, R4 ;  /* 0x000000ffff110224 */ /* 0x000fe200078e0004 */
[----:B------:R-:W-:Y:S06]  /*2e70*/  BRA `(.L_x_18) ;  /* 0x0000000000147947 */ /* 0x000fec0003800000 */
.L_x_20:
[----:B------:R-:W-:Y:S01]  /*2e80*/  LOP3.LUT R17, R5, 0x80000, RZ, 0xfc, !PT ;  /* 0x0008000005117812 */ /* 0x000fe200078efcff */
[----:B------:R-:W-:Y:S01]  /*2e90*/  IMAD.MOV.U32 R16, RZ, RZ, R4 ;  /* 0x000000ffff107224 */ /* 0x000fe200078e0004 */
[----:B------:R-:W-:Y:S06]  /*2ea0*/  BRA `(.L_x_18) ;  /* 0x0000000000087947 */ /* 0x000fec0003800000 */
.L_x_19:
[----:B------:R-:W-:Y:S01]  /*2eb0*/  LOP3.LUT R17, R13, 0x80000, RZ, 0xfc, !PT ;  /* 0x000800000d117812 */ /* 0x000fe200078efcff */
[----:B------:R-:W-:-:S07]  /*2ec0*/  IMAD.MOV.U32 R16, RZ, RZ, R12 ;  /* 0x000000ffff107224 */ /* 0x000fce00078e000c */
.L_x_18:
[----:B------:R-:W-:Y:S05]  /*2ed0*/  BSYNC.RECONVERGENT B1 ;  /* 0x0000000000017941 */ /* 0x000fea0003800200 */
.L_x_16:
[----:B------:R-:W-:Y:S02]  /*2ee0*/  IMAD.MOV.U32 R4, RZ, RZ, R2 ;  /* 0x000000ffff047224 */ /* 0x000fe400078e0002 */
[----:B------:R-:W-:Y:S02]  /*2ef0*/  IMAD.MOV.U32 R5, RZ, RZ, 0x0 ;  /* 0x00000000ff057424 */ /* 0x000fe400078e00ff */
[----:B------:R-:W-:Y:S02]  /*2f00*/  IMAD.MOV.U32 R24, RZ, RZ, R16 ;  /* 0x000000ffff187224 */ /* 0x000fe400078e0010 */
[----:B------:R-:W-:Y:S01]  /*2f10*/  IMAD.MOV.U32 R25, RZ, RZ, R17 ;  /* 0x000000ffff197224 */ /* 0x000fe200078e0011 */
[----:B------:R-:W-:Y:S06]  /*2f20*/  RET.REL.NODEC R4 `(_Z40bicubicInterpolation_GreyCon_Kernel_RGBAP6RGBA_tPhS0_iiiii) ;  /* 0xffffffd004347950 */ /* 0x000fec0003c3ffff */
.L_x_21:
        /* <DEDUP_REMOVED lines=13> */
.L_x_36:


//--------------------- .text._Z26bicubicInterpolationKernelPhS_iiiii --------------------------
	.section	.text._Z26bicubicInterpolationKernelPhS_iiiii,"ax",@progbits
	.align	128
        .global         _Z26bicubicInterpolationKernelPhS_iiiii
        .type           _Z26bicubicInterpolationKernelPhS_iiiii,@function
        .size           _Z26bicubicInterpolationKernelPhS_iiiii,(.L_x_37 - _Z26bicubicInterpolationKernelPhS_iiiii)
        .other          _Z26bicubicInterpolationKernelPhS_iiiii,@"STO_CUDA_ENTRY STV_DEFAULT"
_Z26bicubicInterpolationKernelPhS_iiiii:
.text._Z26bicubicInterpolationKernelPhS_iiiii:
        /* <DEDUP_REMOVED lines=38> */
[----:B------:R-:W-:Y:S05]  /*0260*/  CALL.REL.NOINC `($__internal_2_$__cuda_sm20_div_rn_f64_full) ;  /* 0x0000002800887944 */ /* 0x000fea0003c00000 */
[----:B------:R-:W-:Y:S02]  /*0270*/  IMAD.MOV.U32 R32, RZ, RZ, R14 ;  /* 0x000000ffff207224 */ /* 0x000fe400078e000e */
[----:B------:R-:W-:-:S07]  /*0280*/  IMAD.MOV.U32 R33, RZ, RZ, R15 ;  /* 0x000000ffff217224 */ /* 0x000fce00078e000f */
.L_x_23:
[----:B------:R-:W-:Y:S05]  /*0290*/  BSYNC.RECONVERGENT B0 ;  /* 0x0000000000007941 */ /* 0x000fea0003800200 */
.L_x_22:
[----:B------:R-:W0:Y:S01]  /*02a0*/  MUFU.RCP64H R3, R7 ;  /* 0x0000000700037308 */ /* 0x000e220000001800 */
[----:B------:R-:W1:Y:S01]  /*02b0*/  S2R R9, SR_TID.Y ;  /* 0x0000000000097919 */ /* 0x000e620000002200 */
[----:B------:R-:W-:Y:S01]  /*02c0*/  IMAD.MOV.U32 R2, RZ, RZ, 0x1 ;  /* 0x00000001ff027424 */ /* 0x000fe200078e00ff */
[----:B------:R-:W1:Y:S01]  /*02d0*/  S2UR UR4, SR_CTAID.Y ;  /* 0x00000000000479c3 */ /* 0x000e620000002600 */
[----:B------:R-:W-:Y:S04]  /*02e0*/  BSSY.RECONVERGENT B0, `(.L_x_24) ;  /* 0x0000019000007945 */ /* 0x000fe80003800200 */
[----:B------:R-:W-:Y:S03]  /*02f0*/  F2F.F32.F64 R32, R32 ;  /* 0x0000002000207310 */ /* 0x000fe60000301000 */
        /* <DEDUP_REMOVED lines=23> */
.L_x_25:
[----:B------:R-:W-:Y:S05]  /*0470*/  BSYNC.RECONVERGENT B0 ;  /* 0x0000000000007941 */ /* 0x000fea0003800200 */
.L_x_24:
[----:B------:R-:W0:Y:S01]  /*0480*/  LDC R12, c[0x0][0x3a0] ;  /* 0x0000e800ff0c7b82 */ /* 0x000e220000000800 */
[----:B------:R-:W-:Y:S01]  /*0490*/  IABS R10, R3 ;  /* 0x00000003000a7213 */ /* 0x000fe20000000000 */
[----:B------:R-:W1:Y:S01]  /*04a0*/  LDCU.128 UR8, c[0x0][0x380] ;  /* 0x00007000ff0877ac */ /* 0x000e620008000c00 */
[----:B------:R-:W2:Y:S01]  /*04b0*/  LDCU.64 UR4, c[0x0][0x358] ;  /* 0x00006b00ff0477ac */ /* 0x000ea20008000a00 */
[----:B------:R-:W-:Y:S01]  /*04c0*/  F2F.F32.F64 R4, R4 ;  /* 0x0000000400047310 */ /* 0x000fe20000301000 */
[----:B------:R-:W3:Y:S01]  /*04d0*/  LDCU UR6, c[0x0][0x390] ;  /* 0x00007200ff0677ac */ /* 0x000ee20008000800 */
[----:B0-----:R-:W-:-:S06]  /*04e0*/  IABS R9, R12 ;  /* 0x0000000c00097213 */ /* 0x001fcc0000000000 */
[----:B------:R-:W0:Y:S08]  /*04f0*/  I2F.RP R2, R9 ;  /* 0x0000000900027306 */ /* 0x000e300000209400 */
[----:B0-----:R-:W0:Y:S02]  /*0500*/  MUFU.RCP R2, R2 ;  /* 0x0000000200027308 */ /* 0x001e240000001000 */
[----:B0-----:R-:W-:-:S06]  /*0510*/  VIADD R6, R2, 0xffffffe ;  /* 0x0ffffffe02067836 */ /* 0x001fcc0000000000 */
[----:B------:R0:W4:Y:S02]  /*0520*/  F2I.FTZ.U32.TRUNC.NTZ R7, R6 ;  /* 0x0000000600077305 */ /* 0x000124000021f000 */
[----:B0-----:R-:W-:Y:S02]  /*0530*/  IMAD.MOV.U32 R6, RZ, RZ, RZ ;  /* 0x000000ffff067224 */ /* 0x001fe400078e00ff */
[----:B----4-:R-:W-:-:S04]  /*0540*/  IMAD.MOV R8, RZ, RZ, -R7 ;  /* 0x000000ffff087224 */ /* 0x010fc800078e0a07 */
[----:B------:R-:W-:Y:S01]  /*0550*/  IMAD R11, R8, R9, RZ ;  /* 0x00000009080b7224 */ /* 0x000fe200078e02ff */
[----:B------:R-:W-:-:S03]  /*0560*/  IABS R8, R0 ;  /* 0x0000000000087213 */ /* 0x000fc60000000000 */
[----:B------:R-:W-:-:S06]  /*0570*/  IMAD.HI.U32 R7, R7, R11, R6 ;  /* 0x0000000b07077227 */ /* 0x000fcc00078e0006 */
[----:B------:R-:W-:-:S04]  /*0580*/  IMAD.HI.U32 R2, R7, R8, RZ ;  /* 0x0000000807027227 */ /* 0x000fc800078e00ff */
[----:B------:R-:W-:-:S04]  /*0590*/  IMAD.HI.U32 R7, R7, R10, RZ ;  /* 0x0000000a07077227 */ /* 0x000fc800078e00ff */
[----:B------:R-:W-:Y:S02]  /*05a0*/  IMAD.MOV R6, RZ, RZ, -R2 ;  /* 0x000000ffff067224 */ /* 0x000fe400078e0a02 */
[----:B------:R-:W-:Y:S02]  /*05b0*/  IMAD.MOV R11, RZ, RZ, -R7 ;  /* 0x000000ffff0b7224 */ /* 0x000fe400078e0a07 */
[C---:B------:R-:W-:Y:S02]  /*05c0*/  IMAD R6, R9.reuse, R6, R8 ;  /* 0x0000000609067224 */ /* 0x040fe400078e0208 */
[C---:B------:R-:W-:Y:S02]  /*05d0*/  IMAD R8, R9.reuse, R11, R10 ;  /* 0x0000000b09087224 */ /* 0x040fe400078e020a */
[----:B------:R-:W0:Y:S01]  /*05e0*/  LDC.64 R10, c[0x0][0x398] ;  /* 0x0000e600ff0a7b82 */ /* 0x000e220000000a00 */
[C---:B------:R-:W-:Y:S02]  /*05f0*/  ISETP.GT.U32.AND P2, PT, R9.reuse, R6, PT ;  /* 0x000000060900720c */ /* 0x040fe40003f44070 */
[----:B------:R-:W-:-:S11]  /*0600*/  ISETP.GT.U32.AND P4, PT, R9, R8, PT ;  /* 0x000000080900720c */ /* 0x000fd60003f84070 */
[--C-:B------:R-:W-:Y:S02]  /*0610*/  @!P2 IMAD.IADD R6, R6, 0x1, -R9.reuse ;  /* 0x000000010606a824 */ /* 0x100fe400078e0a09 */
[----:B------:R-:W-:Y:S02]  /*0620*/  @!P4 IMAD.IADD R8, R8, 0x1, -R9 ;  /* 0x000000010808c824 */ /* 0x000fe400078e0a09 */
[----:B------:R-:W-:Y:S01]  /*0630*/  @!P4 VIADD R7, R7, 0x1 ;  /* 0x000000010707c836 */ /* 0x000fe20000000000 */
[-C--:B------:R-:W-:Y:S01]  /*0640*/  ISETP.GE.U32.AND P0, PT, R6, R9.reuse, PT ;  /* 0x000000090600720c */ /* 0x080fe20003f06070 */
[----:B------:R-:W-:Y:S01]  /*0650*/  @!P2 VIADD R2, R2, 0x1 ;  /* 0x000000010202a836 */ /* 0x000fe20000000000 */
[----:B------:R-:W-:Y:S02]  /*0660*/  ISETP.GE.U32.AND P1, PT, R8, R9, PT ;  /* 0x000000090800720c */ /* 0x000fe40003f26070 */
[-C--:B------:R-:W-:Y:S02]  /*0670*/  LOP3.LUT R6, R0, R12.reuse, RZ, 0x3c, !PT ;  /* 0x0000000c00067212 */ /* 0x080fe400078e3cff */
[----:B------:R-:W-:-:S02]  /*0680*/  LOP3.LUT R8, R3, R12, RZ, 0x3c, !PT ;  /* 0x0000000c03087212 */ /* 0x000fc400078e3cff */
[----:B------:R-:W-:Y:S01]  /*0690*/  ISETP.GE.AND P3, PT, R6, RZ, PT ;  /* 0x000000ff0600720c */ /* 0x000fe20003f66270 */
[----:B0-----:R-:W-:Y:S01]  /*06a0*/  VIADD R6, R10, 0xffffffff ;  /* 0xffffffff0a067836 */ /* 0x001fe20000000000 */
[----:B------:R-:W-:-:S03]  /*06b0*/  ISETP.GE.AND P5, PT, R8, RZ, PT ;  /* 0x000000ff0800720c */ /* 0x000fc60003fa6270 */
[----:B------:R-:W-:Y:S01]  /*06c0*/  @P0 VIADD R2, R2, 0x1 ;  /* 0x0000000102020836 */ /* 0x000fe20000000000 */
[----:B------:R-:W-:Y:S01]  /*06d0*/  ISETP.NE.AND P0, PT, R12, RZ, PT ;  /* 0x000000ff0c00720c */ /* 0x000fe20003f05270 */
[----:B------:R-:W-:-:S04]  /*06e0*/  @P1 VIADD R7, R7, 0x1 ;  /* 0x0000000107071836 */ /* 0x000fc80000000000 */
[----:B------:R-:W-:Y:S01]  /*06f0*/  IMAD.MOV.U32 R8, RZ, RZ, R7 ;  /* 0x000000ffff087224 */ /* 0x000fe200078e0007 */
[----:B------:R-:W-:Y:S01]  /*0700*/  LOP3.LUT R7, RZ, R12, RZ, 0x33, !PT ;  /* 0x0000000cff077212 */ /* 0x000fe200078e33ff */
[----:B------:R-:W-:Y:S02]  /*0710*/  @!P3 IMAD.MOV R2, RZ, RZ, -R2 ;  /* 0x000000ffff02b224 */ /* 0x000fe400078e0a02 */
[----:B------:R-:W-:-:S03]  /*0720*/  @!P5 IMAD.MOV R8, RZ, RZ, -R8 ;  /* 0x000000ffff08d224 */ /* 0x000fc600078e0a08 */
[----:B------:R-:W-:Y:S01]  /*0730*/  SEL R33, R7, R2, !P0 ;  /* 0x0000000207217207 */ /* 0x000fe20004000000 */
[----:B------:R-:W-:Y:S01]  /*0740*/  VIADD R2, R11, 0xffffffff ;  /* 0xffffffff0b027836 */ /* 0x000fe20000000000 */
[----:B------:R-:W-:Y:S02]  /*0750*/  SEL R8, R7, R8, !P0 ;  /* 0x0000000807087207 */ /* 0x000fe40004000000 */
[C---:B------:R-:W-:Y:S01]  /*0760*/  ISETP.GT.AND P5, PT, R33.reuse, R10, PT ;  /* 0x0000000a2100720c */ /* 0x040fe20003fa4270 */
[C---:B------:R-:W-:Y:S01]  /*0770*/  VIADD R7, R33.reuse, 0xffffffff ;  /* 0xffffffff21077836 */ /* 0x040fe20000000000 */
[C---:B------:R-:W-:Y:S01]  /*0780*/  ISETP.GT.AND P4, PT, R8.reuse, R11, PT ;  /* 0x0000000b0800720c */ /* 0x040fe20003f84270 */
[----:B------:R-:W-:Y:S01]  /*0790*/  VIADD R9, R8, 0xffffffff ;  /* 0xffffffff08097836 */ /* 0x000fe20000000000 */
[C---:B------:R-:W-:Y:S01]  /*07a0*/  ISETP.GT.AND P2, PT, R33.reuse, RZ, PT ;  /* 0x000000ff2100720c */ /* 0x040fe20003f44270 */
[C---:B------:R-:W-:Y:S01]  /*07b0*/  VIADD R13, R33.reuse, 0x1 ;  /* 0x00000001210d7836 */ /* 0x040fe20000000000 */
[----:B------:R-:W-:Y:S01]  /*07c0*/  SEL R7, R6, R7, P5 ;  /* 0x0000000706077207 */ /* 0x000fe20002800000 */
[----:B------:R-:W-:Y:S01]  /*07d0*/  VIADD R15, R33, 0x2 ;  /* 0x00000002210f7836 */ /* 0x000fe20000000000 */
[----:B------:R-:W-:-:S02]  /*07e0*/  ISETP.GT.AND P1, PT, R8, RZ, PT ;  /* 0x000000ff0800720c */ /* 0x000fc40003f24270 */
[----:B------:R-:W-:Y:S02]  /*07f0*/  SEL R9, R2, R9, P4 ;  /* 0x0000000902097207 */ /* 0x000fe40002000000 */
[----:B------:R-:W-:Y:S02]  /*0800*/  SEL R31, R7, RZ, P2 ;  /* 0x000000ff071f7207 */ /* 0x000fe40001000000 */
[-C--:B------:R-:W-:Y:S02]  /*0810*/  ISETP.GE.AND P3, PT, R33, R10.reuse, PT ;  /* 0x0000000a2100720c */ /* 0x080fe40003f66270 */
[-C--:B------:R-:W-:Y:S02]  /*0820*/  ISETP.GE.AND P5, PT, R13, R10.reuse, PT ;  /* 0x0000000a0d00720c */ /* 0x080fe40003fa6270 */
[----:B------:R-:W-:Y:S02]  /*0830*/  ISETP.GE.AND P6, PT, R15, R10, PT ;  /* 0x0000000a0f00720c */ /* 0x000fe40003fc6270 */
[----:B------:R-:W-:-:S02]  /*0840*/  SEL R7, R9, RZ, P1 ;  /* 0x000000ff09077207 */ /* 0x000fc40000800000 */
[C---:B------:R-:W-:Y:S02]  /*0850*/  ISETP.GE.AND P0, PT, R33.reuse, RZ, PT ;  /* 0x000000ff2100720c */ /* 0x040fe40003f06270 */
[-C--:B------:R-:W-:Y:S02]  /*0860*/  SEL R36, R33, R6.reuse, !P3 ;  /* 0x0000000621247207 */ /* 0x080fe40005800000 */
[-C--:B------:R-:W-:Y:S02]  /*0870*/  SEL R47, R13, R6.reuse, !P5 ;  /* 0x000000060d2f7207 */ /* 0x080fe40006800000 */
[----:B------:R-:W-:Y:S01]  /*0880*/  SEL R15, R15, R6, !P6 ;  /* 0x000000060f0f7207 */ /* 0x000fe20007000000 */
[-C--:B------:R-:W-:Y:S01]  /*0890*/  IMAD R6, R7, R10.reuse, R31 ;  /* 0x0000000a07067224 */ /* 0x080fe200078e021f */
[----:B------:R-:W-:Y:S02]  /*08a0*/  SEL R36, R36, RZ, P0 ;  /* 0x000000ff24247207 */ /* 0x000fe40000000000 */
[C---:B------:R-:W-:Y:S01]  /*08b0*/  ISETP.GE.AND P0, PT, R33.reuse, -0x1, PT ;  /* 0xffffffff2100780c */ /* 0x040fe20003f06270 */
[----:B------:R-:W-:Y:S01]  /*08c0*/  IMAD R12, R6, 0x3, RZ ;  /* 0x00000003060c7824 */ /* 0x000fe200078e02ff */
[----:B------:R-:W-:Y:S01]  /*08d0*/  ISETP.GE.AND P1, PT, R33, -0x2, PT ;  /* 0xfffffffe2100780c */ /* 0x000fe20003f26270 */
[----:B------:R-:W-:Y:S01]  /*08e0*/  IMAD R9, R7, R10, R36 ;  /* 0x0000000a07097224 */ /* 0x000fe200078e0224 */
[----:B------:R-:W-:-:S02]  /*08f0*/  SEL R47, R47, RZ, P0 ;  /* 0x000000ff2f2f7207 */ /* 0x000fc40000000000 */
[C---:B-1----:R-:W-:Y:S01]  /*0900*/  IADD3 R50, P0, PT, R12.reuse, UR10, RZ ;  /* 0x0000000a0c327c10 */ /* 0x042fe2000ff1e0ff */
[----:B------:R-:W-:Y:S01]  /*0910*/  IMAD R13, R9, 0x3, RZ ;  /* 0x00000003090d7824 */ /* 0x000fe200078e02ff */
[----:B------:R-:W-:Y:S01]  /*0920*/  SEL R9, R15, RZ, P1 ;  /* 0x000000ff0f097207 */ /* 0x000fe20000800000 */
[-C--:B------:R-:W-:Y:S01]  /*0930*/  IMAD R14, R7, R10.reuse, R47 ;  /* 0x0000000a070e7224 */ /* 0x080fe200078e022f */
[----:B------:R-:W-:Y:S02]  /*0940*/  LEA.HI.X.SX32 R51, R12, UR11, 0x1, P0 ;  /* 0x0000000b0c337c11 */ /* 0x000fe400080f0eff */
[----:B------:R-:W-:Y:S01]  /*0950*/  IADD3 R6, P1, PT, R13, UR10, RZ ;  /* 0x0000000a0d067c10 */ /* 0x000fe2000ff3e0ff */
[----:B------:R-:W-:Y:S02]  /*0960*/  IMAD R14, R14, 0x3, RZ ;  /* 0x000000030e0e7824 */ /* 0x000fe400078e02ff */
[----:B--2---:R-:W2:Y:S01]  /*0970*/  LDG.E.U8 R42, desc[UR4][R50.64] ;  /* 0x00000004322a7981 */ /* 0x004ea2000c1e1100 */
[----:B------:R-:W-:Y:S01]  /*0980*/  IMAD R15, R7, R10, R9 ;  /* 0x0000000a070f7224 */ /* 0x000fe200078e0209 */
[----:B------:R-:W-:-:S02]  /*0990*/  LEA.HI.X.SX32 R7, R13, UR11, 0x1, P1 ;  /* 0x0000000b0d077c11 */ /* 0x000fc400088f0eff */
[C---:B------:R-:W-:Y:S01]  /*09a0*/  IADD3 R22, P0, PT, R14.reuse, UR10, RZ ;  /* 0x0000000a0e167c10 */ /* 0x040fe2000ff1e0ff */
[----:B------:R-:W4:Y:S01]  /*09b0*/  LDG.E.U8 R43, desc[UR4][R50.64+0x1] ;  /* 0x00000104322b7981 */ /* 0x000f22000c1e1100 */
[----:B------:R-:W-:Y:S02]  /*09c0*/  IMAD R15, R15, 0x3, RZ ;  /* 0x000000030f0f7824 */ /* 0x000fe400078e02ff */
[----:B------:R-:W-:Y:S01]  /*09d0*/  LEA.HI.X.SX32 R23, R14, UR11, 0x1, P0 ;  /* 0x0000000b0e177c11 */ /* 0x000fe200080f0eff */
[----:B------:R-:W5:Y:S04]  /*09e0*/  LDG.E.U8 R26, desc[UR4][R6.64] ;  /* 0x00000004061a7981 */ /* 0x000f68000c1e1100 */
[----:B------:R-:W3:Y:S01]  /*09f0*/  LDG.E.U8 R46, desc[UR4][R22.64] ;  /* 0x00000004162e7981 */ /* 0x000ee2000c1e1100 */
[----:B------:R-:W-:-:S03]  /*0a00*/  IADD3 R12, P0, PT, R15, UR10, RZ ;  /* 0x0000000a0f0c7c10 */ /* 0x000fc6000ff1e0ff */
[----:B------:R-:W4:Y:S01]  /*0a10*/  LDG.E.U8 R41, desc[UR4][R6.64+0x1] ;  /* 0x0000010406297981 */ /* 0x000f22000c1e1100 */
[----:B------:R-:W-:-:S03]  /*0a20*/  LEA.HI.X.SX32 R13, R15, UR11, 0x1, P0 ;  /* 0x0000000b0f0d7c11 */ /* 0x000fc600080f0eff */
[----:B------:R-:W4:Y:S04]  /*0a30*/  LDG.E.U8 R40, desc[UR4][R22.64+0x1] ;  /* 0x0000010416287981 */ /* 0x000f28000c1e1100 */
[----:B------:R-:W4:Y:S04]  /*0a40*/  LDG.E.U8 R28, desc[UR4][R12.64] ;  /* 0x000000040c1c7981 */ /* 0x000f28000c1e1100 */
[----:B------:R-:W4:Y:S01]  /*0a50*/  LDG.E.U8 R20, desc[UR4][R12.64+0x1] ;  /* 0x000001040c147981 */ /* 0x000f22000c1e1100 */
[C---:B------:R-:W-:Y:S02]  /*0a60*/  ISETP.GE.AND P1, PT, R8.reuse, R11, PT ;  /* 0x0000000b0800720c */ /* 0x040fe40003f26270 */
[----:B------:R-:W-:Y:S01]  /*0a70*/  ISETP.GE.AND P0, PT, R8, RZ, PT ;  /* 0x000000ff0800720c */ /* 0x000fe20003f06270 */
[----:B------:R-:W4:Y:S01]  /*0a80*/  LDG.E.U8 R6, desc[UR4][R6.64+0x2] ;  /* 0x0000020406067981 */ /* 0x000f22000c1e1100 */
[----:B------:R-:W-:-:S03]  /*0a90*/  I2FP.F32.S32 R33, R33 ;  /* 0x0000002100217245 */ /* 0x000fc60000201400 */
[----:B------:R-:W4:Y:S01]  /*0aa0*/  LDG.E.U8 R50, desc[UR4][R50.64+0x2] ;  /* 0x0000020432327981 */ /* 0x000f22000c1e1100 */
[----:B--2---:R-:W0:Y:S03]  /*0ab0*/  I2F.F64.U16 R18, R42 ;  /* 0x0000002a00127312 */ /* 0x004e260000101800 */
[----:B------:R-:W2:Y:S05]  /*0ac0*/  LDG.E.U8 R12, desc[UR4][R12.64+0x2] ;  /* 0x000002040c0c7981 */ /* 0x000eaa000c1e1100 */
[----:B-----5:R-:W1:Y:S01]  /*0ad0*/  I2F.F64.U16 R16, R26 ;  /* 0x0000001a00107312 */ /* 0x020e620000101800 */
[----:B0-----:R-:W-:-:S07]  /*0ae0*/  DADD R34, R18, R18 ;  /* 0x0000000012227229 */ /* 0x001fce0000000012 */
[----:B------:R-:W-:Y:S08]  /*0af0*/  I2F.U16 R38, R26 ;  /* 0x0000001a00267306 */ /* 0x000ff00000101000 */
[----:B---3--:R-:W0:Y:S01]  /*0b00*/  I2F.U16 R21, R46 ;  /* 0x0000002e00157306 */ /* 0x008e220000101000 */
[----:B-1----:R-:W-:-:S07]  /*0b10*/  DFMA R34, R16, -5, R34 ;  /* 0xc01400001022782b */ /* 0x002fce0000000022 */
[----:B----4-:R-:W1:Y:S08]  /*0b20*/  I2F.F64.U16 R14, R43 ;  /* 0x0000002b000e7312 */ /* 0x010e700000101800 */
[----:B------:R-:W3:Y:S01]  /*0b30*/  I2F.F64.U16 R24, R46 ;  /* 0x0000002e00187312 */ /* 0x000ee20000101800 */
[----:B0-----:R-:W-:-:S07]  /*0b40*/  FADD R48, R38, -R21 ;  /* 0x8000001526307221 */ /* 0x001fce0000000000 */
[----:B------:R-:W0:Y:S01]  /*0b50*/  I2F.F64.U16 R44, R41 ;  /* 0x00000029002c7312 */ /* 0x000e220000101800 */
[----:B-1----:R-:W-:-:S07]  /*0b60*/  DADD R38, R14, R14 ;  /* 0x000000000e267229 */ /* 0x002fce000000000e */
[----:B------:R-:W-:Y:S01]  /*0b70*/  I2F.U16 R37, R41 ;  /* 0x0000002900257306 */ /* 0x000fe20000101000 */
[----:B---3--:R-:W-:-:S07]  /*0b80*/  DFMA R24, R24, 4, R34 ;  /* 0x401000001818782b */ /* 0x008fce0000000022 */
[----:B------:R-:W1:Y:S01]  /*0b90*/  I2F.U16 R30, R40 ;  /* 0x00000028001e7306 */ /* 0x000e620000101000 */
[----:B0-----:R-:W-:-:S07]  /*0ba0*/  DFMA R38, R44, -5, R38 ;  /* 0xc01400002c26782b */ /* 0x001fce0000000026 */
[----:B------:R-:W0:Y:S08]  /*0bb0*/  I2F.F64.U16 R28, R28 ;  /* 0x0000001c001c7312 */ /* 0x000e300000101800 */
[----:B------:R-:W3:Y:S08]  /*0bc0*/  F2F.F64.F32 R26, R48 ;  /* 0x00000030001a7310 */ /* 0x000ef00000201800 */
[----:B------:R-:W4:Y:S01]  /*0bd0*/  I2F.F64.U16 R34, R40 ;  /* 0x0000002800227312 */ /* 0x000f220000101800 */
[----:B-1----:R-:W-:Y:S01]  /*0be0*/  FADD R46, R37, -R30 ;  /* 0x8000001e252e7221 */ /* 0x002fe20000000000 */
[----:B------:R-:W-:Y:S01]  /*0bf0*/  SEL R41, R8, R2, !P1 ;  /* 0x0000000208297207 */ /* 0x000fe20004800000 */
[----:B0-----:R-:W-:-:S02]  /*0c00*/  DADD R24, R24, -R28 ;  /* 0x0000000018187229 */ /* 0x001fc4000000081c */
[----:B---3--:R-:W-:Y:S01]  /*0c10*/  DFMA R26, R26, 3, R28 ;  /* 0x400800001a1a782b */ /* 0x008fe2000000001c */
[----:B------:R-:W-:Y:S02]  /*0c20*/  SEL R41, R41, RZ, P0 ;  /* 0x000000ff29297207 */ /* 0x000fe40000000000 */
[----:B------:R-:W0:Y:S01]  /*0c30*/  I2F.F64.U16 R28, R20 ;  /* 0x00000014001c7312 */ /* 0x000e220000101800 */
[----:B----4-:R-:W-:-:S07]  /*0c40*/  DFMA R34, R34, 4, R38 ;  /* 0x401000002222782b */ /* 0x010fce0000000026 */
[----:B------:R-:W1:Y:S01]  /*0c50*/  F2F.F64.F32 R38, R46 ;  /* 0x0000002e00267310 */ /* 0x000e620000201800 */
[----:B------:R-:W-:-:S04]  /*0c60*/  IMAD R37, R41, R10, R31 ;  /* 0x0000000a29257224 */ /* 0x000fc800078e021f */
[----:B------:R-:W-:Y:S02]  /*0c70*/  IMAD R40, R37, 0x3, RZ ;  /* 0x0000000325287824 */ /* 0x000fe400078e02ff */
[-C--:B------:R-:W-:Y:S01]  /*0c80*/  IMAD R37, R41, R10.reuse, R36 ;  /* 0x0000000a29257224 */ /* 0x080fe200078e0224 */
[----:B------:R-:W-:Y:S02]  /*0c90*/  DADD R26, -R18, R26 ;  /* 0x00000000121a7229 */ /* 0x000fe4000000011a */
[C---:B------:R-:W-:Y:S01]  /*0ca0*/  IADD3 R18, P0, PT, R40.reuse, UR10, RZ ;  /* 0x0000000a28127c10 */ /* 0x040fe2000ff1e0ff */
[----:B------:R-:W-:Y:S01]  /*0cb0*/  IMAD R37, R37, 0x3, RZ ;  /* 0x0000000325257824 */ /* 0x000fe200078e02ff */
[--C-:B0-----:R-:W-:Y:S02]  /*0cc0*/  DADD R34, R34, -R28.reuse ;  /* 0x0000000022227229 */ /* 0x101fe4000000081c */
[----:B-1----:R-:W-:Y:S01]  /*0cd0*/  DFMA R38, R38, 3, R28 ;  /* 0x400800002626782b */ /* 0x002fe2000000001c */
[----:B------:R-:W-:Y:S01]  /*0ce0*/  IMAD R28, R41, R10, R47 ;  /* 0x0000000a291c7224 */ /* 0x000fe200078e022f */
[----:B------:R-:W-:-:S02]  /*0cf0*/  LEA.HI.X.SX32 R19, R40, UR11, 0x1, P0 ;  /* 0x0000000b28137c11 */ /* 0x000fc400080f0eff */
[C---:B------:R-:W-:Y:S01]  /*0d00*/  IADD3 R52, P0, PT, R37.reuse, UR10, RZ ;  /* 0x0000000a25347c10 */ /* 0x040fe2000ff1e0ff */
[----:B------:R-:W-:Y:S02]  /*0d10*/  IMAD R29, R28, 0x3, RZ ;  /* 0x000000031c1d7824 */ /* 0x000fe400078e02ff */
[----:B------:R-:W3:Y:S01]  /*0d20*/  LDG.E.U8 R20, desc[UR4][R18.64] ;  /* 0x0000000412147981 */ /* 0x000ee2000c1e1100 */
[----:B------:R-:W-:Y:S02]  /*0d30*/  LEA.HI.X.SX32 R53, R37, UR11, 0x1, P0 ;  /* 0x0000000b25357c11 */ /* 0x000fe400080f0eff */
[----:B------:R-:W-:Y:S01]  /*0d40*/  IADD3 R28, P0, PT, R29, UR10, RZ ;  /* 0x0000000a1d1c7c10 */ /* 0x000fe2000ff1e0ff */
[----:B------:R-:W-:Y:S01]  /*0d50*/  IMAD R41, R41, R10, R9 ;  /* 0x0000000a29297224 */ /* 0x000fe200078e0209 */
[----:B------:R-:W-:Y:S01]  /*0d60*/  DADD R38, -R14, R38 ;  /* 0x000000000e267229 */ /* 0x000fe20000000126 */
[----:B------:R-:W4:Y:S01]  /*0d70*/  LDG.E.U8 R37, desc[UR4][R52.64] ;  /* 0x0000000434257981 */ /* 0x000f22000c1e1100 */
[----:B------:R-:W-:Y:S01]  /*0d80*/  LEA.HI.X.SX32 R29, R29, UR11, 0x1, P0 ;  /* 0x0000000b1d1d7c11 */ /* 0x000fe200080f0eff */
[----:B------:R-:W0:Y:S01]  /*0d90*/  I2F.U16 R42, R42 ;  /* 0x0000002a002a7306 */ /* 0x000e220000101000 */
[----:B------:R-:W-:Y:S01]  /*0da0*/  FADD R32, R32, -R33 ;  /* 0x8000002120207221 */ /* 0x000fe20000000000 */
[----:B------:R1:W5:Y:S04]  /*0db0*/  LDG.E.U8 R7, desc[UR4][R18.64+0x2] ;  /* 0x0000020412077981 */ /* 0x000368000c1e1100 */
[----:B------:R-:W2:Y:S01]  /*0dc0*/  LDG.E.U8 R40, desc[UR4][R28.64] ;  /* 0x000000041c287981 */ /* 0x000ea2000c1e1100 */
[----:B------:R-:W-:Y:S01]  /*0dd0*/  IMAD R41, R41, 0x3, RZ ;  /* 0x0000000329297824 */ /* 0x000fe200078e02ff */
[----:B------:R-:W1:Y:S02]  /*0de0*/  I2F.U16 R43, R43 ;  /* 0x0000002b002b7306 */ /* 0x000e640000101000 */
[----:B------:R-:W5:Y:S02]  /*0df0*/  LDG.E.U8 R13, desc[UR4][R28.64+0x2] ;  /* 0x000002041c0d7981 */ /* 0x000f64000c1e1100 */
[----:B------:R-:W-:-:S04]  /*0e00*/  IADD3 R14, P0, PT, R41, UR10, RZ ;  /* 0x0000000a290e7c10 */ /* 0x000fc8000ff1e0ff */
[----:B------:R-:W-:-:S05]  /*0e10*/  LEA.HI.X.SX32 R15, R41, UR11, 0x1, P0 ;  /* 0x0000000b290f7c11 */ /* 0x000fca00080f0eff */
[----:B------:R-:W5:Y:S01]  /*0e20*/  LDG.E.U8 R41, desc[UR4][R14.64] ;  /* 0x000000040e297981 */ /* 0x000f62000c1e1100 */
[----:B0-----:R-:W-:Y:S01]  /*0e30*/  FADD R21, -R42, R21 ;  /* 0x000000152a157221 */ /* 0x001fe20000000100 */
[----:B-1----:R-:W-:Y:S01]  /*0e40*/  FADD R46, -R43, R30 ;  /* 0x0000001e2b2e7221 */ /* 0x002fe20000000100 */
[----:B------:R-:W0:Y:S01]  /*0e50*/  F2F.F64.F32 R32, R32 ;  /* 0x0000002000207310 */ /* 0x000e220000201800 */
[----:B------:R-:W5:Y:S07]  /*0e60*/  LDG.E.U8 R42, desc[UR4][R52.64+0x1] ;  /* 0x00000104342a7981 */ /* 0x000f6e000c1e1100 */
[----:B------:R1:W0:Y:S02]  /*0e70*/  F2F.F64.F32 R54, R21 ;  /* 0x0000001500367310 */ /* 0x0002240000201800 */
[----:B-1----:R-:W5:Y:S01]  /*0e80*/  LDG.E.U8 R21, desc[UR4][R18.64+0x1] ;  /* 0x0000010412157981 */ /* 0x002f62000c1e1100 */
[----:B0-----:R-:W-:-:S02]  /*0e90*/  DFMA R24, R32, R26, R24 ;  /* 0x0000001a2018722b */ /* 0x001fc40000000018 */
[----:B------:R-:W-:-:S06]  /*0ea0*/  DFMA R38, R32, R38, R34 ;  /* 0x000000262026722b */ /* 0x000fcc0000000022 */
[----:B------:R-:W-:Y:S01]  /*0eb0*/  DFMA R34, R32, R24, R54 ;  /* 0x000000182022722b */ /* 0x000fe20000000036 */
[----:B------:R-:W0:Y:S08]  /*0ec0*/  F2F.F64.F32 R26, R46 ;  /* 0x0000002e001a7310 */ /* 0x000e300000201800 */
[----:B----4-:R-:W-:Y:S08]  /*0ed0*/  I2F.U16 R30, R37 ;  /* 0x00000025001e7306 */ /* 0x010ff00000101000 */
[----:B--2---:R-:W1:Y:S02]  /*0ee0*/  I2F.U16 R43, R40 ;  /* 0x00000028002b7306 */ /* 0x004e640000101000 */
[----:B-1----:R-:W-:-:S02]  /*0ef0*/  FADD R58, R30, -R43 ;  /* 0x8000002b1e3a7221 */ /* 0x002fc40000000000 */
[----:B------:R-:W2:Y:S04]  /*0f00*/  LDG.E.U8 R30, desc[UR4][R28.64+0x1] ;  /* 0x000001041c1e7981 */ /* 0x000ea8000c1e1100 */
[----:B------:R1:W-:Y:S02]  /*0f10*/  I2F.F64.U16 R24, R37 ;  /* 0x0000002500187312 */ /* 0x0003e40000101800 */
[----:B-1----:R-:W4:Y:S06]  /*0f20*/  LDG.E.U8 R37, desc[UR4][R14.64+0x1] ;  /* 0x000001040e257981 */ /* 0x002f2c000c1e1100 */
[----:B---3--:R-:W1:Y:S01]  /*0f30*/  I2F.F64.U16 R48, R20 ;  /* 0x0000001400307312 */ /* 0x008e620000101800 */
[----:B0-----:R-:W-:-:S07]  /*0f40*/  DFMA R38, R32, R38, R26 ;  /* 0x000000262026722b */ /* 0x001fce000000001a */
[----:B------:R-:W0:Y:S01]  /*0f50*/  I2F.F64.U16 R54, R40 ;  /* 0x0000002800367312 */ /* 0x000e220000101800 */
[----:B------:R-:W-:Y:S01]  /*0f60*/  ISETP.GE.AND P0, PT, R8, -0x1, PT ;  /* 0xffffffff0800780c */ /* 0x000fe20003f06270 */
[----:B------:R-:W3:Y:S01]  /*0f70*/  LDG.E.U8 R14, desc[UR4][R14.64+0x2] ;  /* 0x000002040e0e7981 */ /* 0x000ee2000c1e1100 */
[----:B-1----:R-:W-:-:S05]  /*0f80*/  DADD R26, R48, R48 ;  /* 0x00000000301a7229 */ /* 0x002fca0000000030 */
[----:B-----5:R-:W1:Y:S03]  /*0f90*/  I2F.F64.U16 R56, R41 ;  /* 0x0000002900387312 */ /* 0x020e660000101800 */
[----:B------:R-:W-:-:S05]  /*0fa0*/  DFMA R26, R24, -5, R26 ;  /* 0xc0140000181a782b */ /* 0x000fca000000001a */
[----:B------:R-:W5:Y:S03]  /*0fb0*/  F2F.F64.F32 R58, R58 ;  /* 0x0000003a003a7310 */ /* 0x000f660000201800 */
[----:B0-----:R-:W-:-:S05]  /*0fc0*/  DFMA R54, R54, 4, R26 ;  /* 0x401000003636782b */ /* 0x001fca000000001a */
[----:B------:R-:W0:Y:S01]  /*0fd0*/  I2F.U16 R20, R20 ;  /* 0x0000001400147306 */ /* 0x000e220000101000 */
[----:B------:R-:W-:-:S08]  /*0fe0*/  DMUL R26, R32, 0.5 ;  /* 0x3fe00000201a7828 */ /* 0x000fd00000000000 */
[----:B------:R-:W-:Y:S02]  /*0ff0*/  DFMA R34, R26, R34, R16 ;  /* 0x000000221a22722b */ /* 0x000fe40000000010 */
[--C-:B-1----:R-:W-:Y:S02]  /*1000*/  DADD R16, R54, -R56.reuse ;  /* 0x0000000036107229 */ /* 0x102fe40000000838 */
[----:B-----5:R-:W-:Y:S01]  /*1010*/  DFMA R54, R58, 3, R56 ;  /* 0x400800003a36782b */ /* 0x020fe20000000038 */
[----:B0-----:R-:W-:-:S04]  /*1020*/  FADD R56, -R20, R43 ;  /* 0x0000002b14387221 */ /* 0x001fc80000000100 */
[----:B------:R-:W0:Y:S03]  /*1030*/  F2F.F64.F32 R40, R56 ;  /* 0x0000003800287310 */ /* 0x000e260000201800 */
[----:B------:R-:W-:-:S08]  /*1040*/  DADD R48, -R48, R54 ;  /* 0x0000000030307229 */ /* 0x000fd00000000136 */
[----:B------:R-:W-:-:S08]  /*1050*/  DFMA R48, R32, R48, R16 ;  /* 0x000000302030722b */ /* 0x000fd00000000010 */
[----:B0-----:R-:W-:Y:S01]  /*1060*/  DFMA R48, R32, R48, R40 ;  /* 0x000000302030722b */ /* 0x001fe20000000028 */
[----:B------:R-:W0:Y:S01]  /*1070*/  I2F.F64.U16 R40, R21 ;  /* 0x0000001500287312 */ /* 0x000e220000101800 */
[----:B------:R-:W-:-:S07]  /*1080*/  DFMA R44, R26, R38, R44 ;  /* 0x000000261a2c722b */ /* 0x000fce000000002c */
[----:B------:R-:W1:Y:S01]  /*1090*/  I2F.F64.U16 R16, R42 ;  /* 0x0000002a00107312 */ /* 0x000e620000101800 */
[----:B0-----:R-:W-:-:S07]  /*10a0*/  DADD R38, R40, R40 ;  /* 0x0000000028267229 */ /* 0x001fce0000000028 */
[----:B------:R-:W-:Y:S01]  /*10b0*/  I2F.U16 R43, R42 ;  /* 0x0000002a002b7306 */ /* 0x000fe20000101000 */
[----:B-1----:R-:W-:Y:S02]  /*10c0*/  DFMA R38, R16, -5, R38 ;  /* 0xc01400001026782b */ /* 0x002fe40000000026 */
[----:B------:R-:W-:Y:S01]  /*10d0*/  DFMA R24, R26, R48, R24 ;  /* 0x000000301a18722b */ /* 0x000fe20000000018 */
[----:B------:R-:W-:-:S05]  /*10e0*/  VIADD R20, R8, 0x1 ;  /* 0x0000000108147836 */ /* 0x000fca0000000000 */
[----:B------:R-:W-:Y:S01]  /*10f0*/  ISETP.GE.AND P1, PT, R20, R11, PT ;  /* 0x0000000b1400720c */ /* 0x000fe20003f26270 */
[----:B------:R-:W-:Y:S08]  /*1100*/  I2F.U16 R21, R21 ;  /* 0x0000001500157306 */ /* 0x000ff00000101000 */
[----:B------:R-:W-:Y:S08]  /*1110*/  F2F.F32.F64 R25, R24 ;  /* 0x0000001800197310 */ /* 0x000ff00000301000 */
[----:B--2---:R-:W0:Y:S08]  /*1120*/  I2F.U16 R46, R30 ;  /* 0x0000001e002e7306 */ /* 0x004e300000101000 */
[----:B------:R-:W1:Y:S01]  /*1130*/  I2F.F64.U16 R54, R30 ;  /* 0x0000001e00367312 */ /* 0x000e620000101800 */
[----:B0-----:R-:W-:-:S07]  /*1140*/  FADD R43, R43, -R46 ;  /* 0x8000002e2b2b7221 */ /* 0x001fce0000000000 */
[----:B------:R-:W-:Y:S01]  /*1150*/  F2F.F64.F32 R48, R43 ;  /* 0x0000002b00307310 */ /* 0x000fe20000201800 */
[----:B-1----:R-:W-:-:S07]  /*1160*/  DFMA R54, R54, 4, R38 ;  /* 0x401000003636782b */ /* 0x002fce0000000026 */
[----:B----4-:R-:W0:Y:S02]  /*1170*/  I2F.F64.U16 R38, R37 ;  /* 0x0000002500267312 */ /* 0x010e240000101800 */
[--C-:B0-----:R-:W-:Y:S02]  /*1180*/  DADD R54, R54, -R38.reuse ;  /* 0x0000000036367229 */ /* 0x101fe40000000826 */
[----:B------:R-:W-:Y:S01]  /*1190*/  DFMA R38, R48, 3, R38 ;  /* 0x400800003026782b */ /* 0x000fe20000000026 */
[----:B------:R-:W-:-:S04]  /*11a0*/  SEL R49, R20, R2, !P1 ;  /* 0x0000000214317207 */ /* 0x000fc80004800000 */
[----:B------:R-:W-:-:S05]  /*11b0*/  SEL R49, R49, RZ, P0 ;  /* 0x000000ff31317207 */ /* 0x000fca0000000000 */
[CC--:B------:R-:W-:Y:S02]  /*11c0*/  IMAD R20, R49.reuse, R10.reuse, R31 ;  /* 0x0000000a31147224 */ /* 0x0c0fe400078e021f */
[-C--:B------:R-:W-:Y:S02]  /*11d0*/  IMAD R5, R49, R10.reuse, R36 ;  /* 0x0000000a31057224 */ /* 0x080fe400078e0224 */
[----:B------:R-:W-:Y:S01]  /*11e0*/  IMAD R20, R20, 0x3, RZ ;  /* 0x0000000314147824 */ /* 0x000fe200078e02ff */
[----:B------:R-:W-:Y:S01]  /*11f0*/  DADD R40, -R40, R38 ;  /* 0x0000000028287229 */ /* 0x000fe20000000126 */
[----:B------:R-:W-:Y:S02]  /*1200*/  IMAD R37, R5, 0x3, RZ ;  /* 0x0000000305257824 */ /* 0x000fe400078e02ff */
[----:B------:R-:W-:Y:S01]  /*1210*/  IMAD R5, R49, R10, R47 ;  /* 0x0000000a31057224 */ /* 0x000fe200078e022f */
[----:B------:R-:W-:Y:S01]  /*1220*/  IADD3 R38, P0, PT, R20, UR10, RZ ;  /* 0x0000000a14267c10 */ /* 0x000fe2000ff1e0ff */
[----:B------:R-:W-:-:S02]  /*1230*/  FADD R46, -R21, R46 ;  /* 0x0000002e152e7221 */ /* 0x000fc40000000100 */
[----:B------:R-:W-:Y:S01]  /*1240*/  IMAD R5, R5, 0x3, RZ ;  /* 0x0000000305057824 */ /* 0x000fe200078e02ff */
[----:B------:R-:W-:Y:S02]  /*1250*/  LEA.HI.X.SX32 R39, R20, UR11, 0x1, P0 ;  /* 0x0000000b14277c11 */ /* 0x000fe400080f0eff */
[C---:B------:R-:W-:Y:S01]  /*1260*/  IADD3 R20, P0, PT, R37.reuse, UR10, RZ ;  /* 0x0000000a25147c10 */ /* 0x040fe2000ff1e0ff */
[----:B------:R-:W-:Y:S01]  /*1270*/  DFMA R40, R32, R40, R54 ;  /* 0x000000282028722b */ /* 0x000fe20000000036 */
[----:B------:R0:W-:Y:S01]  /*1280*/  F2F.F32.F64 R30, R34 ;  /* 0x00000022001e7310 */ /* 0x0001e20000301000 */
[----:B------:R-:W2:Y:S01]  /*1290*/  LDG.E.U8 R42, desc[UR4][R38.64] ;  /* 0x00000004262a7981 */ /* 0x000ea2000c1e1100 */
[----:B------:R-:W-:Y:S01]  /*12a0*/  LEA.HI.X.SX32 R21, R37, UR11, 0x1, P0 ;  /* 0x0000000b25157c11 */ /* 0x000fe200080f0eff */
[----:B------:R-:W-:Y:S02]  /*12b0*/  VIADD R48, R8, 0x2 ;  /* 0x0000000208307836 */ /* 0x000fe40000000000 */
[----:B------:R-:W4:Y:S03]  /*12c0*/  LDG.E.U8 R15, desc[UR4][R38.64+0x2] ;  /* 0x00000204260f7981 */ /* 0x000f26000c1e1100 */
[----:B------:R-:W1:Y:S01]  /*12d0*/  F2F.F64.F32 R54, R46 ;  /* 0x0000002e00367310 */ /* 0x000e620000201800 */
[----:B------:R-:W5:Y:S01]  /*12e0*/  LDG.E.U8 R43, desc[UR4][R20.64] ;  /* 0x00000004142b7981 */ /* 0x000f62000c1e1100 */
[----:B0-----:R-:W-:-:S04]  /*12f0*/  IADD3 R34, P0, PT, R5, UR10, RZ ;  /* 0x0000000a05227c10 */ /* 0x001fc8000ff1e0ff */
[----:B------:R-:W-:Y:S02]  /*1300*/  LEA.HI.X.SX32 R35, R5, UR11, 0x1, P0 ;  /* 0x0000000b05237c11 */ /* 0x000fe400080f0eff */
[----:B------:R-:W-:-:S03]  /*1310*/  ISETP.GE.AND P0, PT, R48, R11, PT ;  /* 0x0000000b3000720c */ /* 0x000fc60003f06270 */
[----:B------:R-:W3:Y:S01]  /*1320*/  LDG.E.U8 R37, desc[UR4][R34.64] ;  /* 0x0000000422257981 */ /* 0x000ee2000c1e1100 */
[----:B------:R-:W-:Y:S02]  /*1330*/  SEL R2, R48, R2, !P0 ;  /* 0x0000000230027207 */ /* 0x000fe40004000000 */
[----:B------:R-:W-:Y:S01]  /*1340*/  ISETP.GE.AND P0, PT, R8, -0x2, PT ;  /* 0xfffffffe0800780c */ /* 0x000fe20003f06270 */
[----:B-1----:R-:W-:-:S03]  /*1350*/  DFMA R40, R32, R40, R54 ;  /* 0x000000282028722b */ /* 0x002fc60000000036 */
[----:B------:R-:W-:Y:S02]  /*1360*/  SEL R11, R2, RZ, P0 ;  /* 0x000000ff020b7207 */ /* 0x000fe40000000000 */
[----:B------:R-:W-:-:S04]  /*1370*/  FSETP.GE.AND P0, PT, R30, RZ, PT ;  /* 0x000000ff1e00720b */ /* 0x000fc80003f06000 */
[----:B------:R-:W-:Y:S01]  /*1380*/  FSETP.LE.AND P0, PT, R30, 255, P0 ;  /* 0x437f00001e00780b */ /* 0x000fe20000703000 */
[----:B------:R-:W-:-:S03]  /*1390*/  DFMA R16, R26, R40, R16 ;  /* 0x000000281a10722b */ /* 0x000fc60000000010 */
[----:B------:R-:W-:Y:S02]  /*13a0*/  SEL R40, RZ, 0x1, !P0 ;  /* 0x00000001ff287807 */ /* 0x000fe40004000000 */
[C---:B------:R-:W-:Y:S01]  /*13b0*/  FSETP.GE.AND P0, PT, R25.reuse, RZ, PT ;  /* 0x000000ff1900720b */ /* 0x040fe20003f06000 */
[----:B------:R0:W-:Y:S03]  /*13c0*/  F2F.F32.F64 R2, R16 ;  /* 0x0000001000027310 */ /* 0x0001e60000301000 */
[----:B------:R-:W-:Y:S01]  /*13d0*/  FSETP.LE.AND P0, PT, R25, 255, P0 ;  /* 0x437f00001900780b */ /* 0x000fe20000703000 */
[----:B------:R-:W-:-:S03]  /*13e0*/  IMAD R41, R49, R10, R9 ;  /* 0x0000000a31297224 */ /* 0x000fc600078e0209 */
[----:B0-----:R-:W-:Y:S02]  /*13f0*/  SEL R16, RZ, 0x1, !P0 ;  /* 0x00000001ff107807 */ /* 0x001fe40004000000 */
[----:B------:R-:W-:Y:S01]  /*1400*/  FSETP.GT.AND P0, PT, R25, 255, PT ;  /* 0x437f00001900780b */ /* 0x000fe20003f04000 */
[----:B------:R0:W-:Y:S01]  /*1410*/  F2F.F32.F64 R5, R44 ;  /* 0x0000002c00057310 */ /* 0x0001e20000301000 */
[----:B------:R-:W-:Y:S01]  /*1420*/  I2FP.F32.U32 R16, R16 ;  /* 0x0000001000107245 */ /* 0x000fe20000201000 */
[----:B------:R-:W-:Y:S01]  /*1430*/  IMAD R41, R41, 0x3, RZ ;  /* 0x0000000329297824 */ /* 0x000fe200078e02ff */
[----:B0-----:R-:W-:Y:S02]  /*1440*/  I2FP.F32.U32 R45, R40 ;  /* 0x00000028002d7245 */ /* 0x001fe40000201000 */
[----:B------:R-:W-:-:S05]  /*1450*/  FSEL R40, RZ, 255, !P0 ;  /* 0x437f0000ff287808 */ /* 0x000fca0004000000 */
[----:B------:R-:W-:Y:S01]  /*1460*/  FFMA R25, R25, R16, R40 ;  /* 0x0000001019197223 */ /* 0x000fe20000000028 */
[----:B------:R-:W-:-:S04]  /*1470*/  IADD3 R40, P0, PT, R41, UR10, RZ ;  /* 0x0000000a29287c10 */ /* 0x000fc8000ff1e0ff */
[----:B------:R-:W-:-:S05]  /*1480*/  LEA.HI.X.SX32 R41, R41, UR11, 0x1, P0 ;  /* 0x0000000b29297c11 */ /* 0x000fca00080f0eff */
[----:B------:R-:W4:Y:S01]  /*1490*/  LDG.E.U8 R46, desc[UR4][R40.64] ;  /* 0x00000004282e7981 */ /* 0x000f22000c1e1100 */
[CC--:B------:R-:W-:Y:S02]  /*14a0*/  IMAD R31, R11.reuse, R10.reuse, R31 ;  /* 0x0000000a0b1f7224 */ /* 0x0c0fe400078e021f */
[CC--:B------:R-:W-:Y:S02]  /*14b0*/  IMAD R36, R11.reuse, R10.reuse, R36 ;  /* 0x0000000a0b247224 */ /* 0x0c0fe400078e0224 */
[CC--:B------:R-:W-:Y:S02]  /*14c0*/  IMAD R24, R11.reuse, R10.reuse, R47 ;  /* 0x0000000a0b187224 */ /* 0x0c0fe400078e022f */
[----:B------:R-:W-:Y:S01]  /*14d0*/  IMAD R9, R11, R10, R9 ;  /* 0x0000000a0b097224 */ /* 0x000fe200078e0209 */
[----:B------:R-:W-:-:S04]  /*14e0*/  FSETP.GT.AND P1, PT, R30, 255, PT ;  /* 0x437f00001e00780b */ /* 0x000fc80003f24000 */
[----:B------:R-:W-:-:S05]  /*14f0*/  FSEL R47, RZ, 255, !P1 ;  /* 0x437f0000ff2f7808 */ /* 0x000fca0004800000 */
[----:B------:R-:W-:Y:S01]  /*1500*/  FFMA R30, R30, R45, R47 ;  /* 0x0000002d1e1e7223 */ /* 0x000fe2000000002f */
[----:B------:R-:W-:-:S05]  /*1510*/  I2FP.F32.S32 R47, R8 ;  /* 0x00000008002f7245 */ /* 0x000fca0000201400 */
[----:B------:R-:W-:Y:S01]  /*1520*/  FADD R4, R4, -R47 ;  /* 0x8000002f04047221 */ /* 0x000fe20000000000 */
[----:B------:R-:W-:Y:S02]  /*1530*/  IMAD R31, R31, 0x3, RZ ;  /* 0x000000031f1f7824 */ /* 0x000fe400078e02ff */
[----:B------:R-:W-:Y:S02]  /*1540*/  IMAD R36, R36, 0x3, RZ ;  /* 0x0000000324247824 */ /* 0x000fe400078e02ff */
[----:B------:R-:W-:Y:S01]  /*1550*/  IMAD R24, R24, 0x3, RZ ;  /* 0x0000000318187824 */ /* 0x000fe200078e02ff */
[----:B--2---:R-:W0:Y:S08]  /*1560*/  I2F.F64.U16 R10, R42 ;  /* 0x0000002a000a7312 */ /* 0x004e300000101800 */
[----:B-----5:R-:W1:Y:S01]  /*1570*/  I2F.F64.U16 R48, R43 ;  /* 0x0000002b00307312 */ /* 0x020e620000101800 */
[----:B0-----:R-:W-:-:S07]  /*1580*/  DADD R44, R10, R10 ;  /* 0x000000000a2c7229 */ /* 0x001fce000000000a */
[----:B---3--:R-:W0:Y:S01]  /*1590*/  I2F.F64.U16 R16, R37 ;  /* 0x0000002500107312 */ /* 0x008e220000101800 */
[----:B-1----:R-:W-:-:S07]  /*15a0*/  DFMA R44, R48, -5, R44 ;  /* 0xc0140000302c782b */ /* 0x002fce000000002c */
[----:B------:R-:W-:Y:S01]  /*15b0*/  I2F.U16 R43, R43 ;  /* 0x0000002b002b7306 */ /* 0x000fe20000101000 */
[----:B0-----:R-:W-:-:S07]  /*15c0*/  DFMA R16, R16, 4, R44 ;  /* 0x401000001010782b */ /* 0x001fce000000002c */
[----:B------:R-:W0:Y:S08]  /*15d0*/  I2F.U16 R44, R37 ;  /* 0x00000025002c7306 */ /* 0x000e300000101000 */
[----:B------:R-:W1:Y:S01]  /*15e0*/  I2F.U16 R45, R42 ;  /* 0x0000002a002d7306 */ /* 0x000e620000101000 */
[--C-:B0-----:R-:W-:Y:S01]  /*15f0*/  FADD R54, R43, -R44.reuse ;  /* 0x8000002c2b367221 */ /* 0x101fe20000000000 */
[----:B-1----:R-:W-:-:S06]  /*1600*/  FADD R8, -R45, R44 ;  /* 0x0000002c2d087221 */ /* 0x002fcc0000000100 */
[----:B------:R-:W-:Y:S08]  /*1610*/  F2F.F64.F32 R44, R54 ;  /* 0x00000036002c7310 */ /* 0x000ff00000201800 */
[----:B----4-:R-:W0:Y:S01]  /*1620*/  I2F.F64.U16 R46, R46 ;  /* 0x0000002e002e7312 */ /* 0x010e220000101800 */
[----:B------:R-:W-:-:S04]  /*1630*/  IADD3 R42, P0, PT, R31, UR10, RZ ;  /* 0x0000000a1f2a7c10 */ /* 0x000fc8000ff1e0ff */
[----:B------:R-:W-:Y:S01]  /*1640*/  LEA.HI.X.SX32 R43, R31, UR11, 0x1, P0 ;  /* 0x0000000b1f2b7c11 */ /* 0x000fe200080f0eff */
[----:B0-----:R-:W-:-:S08]  /*1650*/  DFMA R44, R44, 3, R46 ;  /* 0x400800002c2c782b */ /* 0x001fd0000000002e */
[----:B------:R-:W-:Y:S01]  /*1660*/  DADD R10, -R10, R44 ;  /* 0x000000000a0a7229 */ /* 0x000fe2000000012c */
[----:B------:R-:W-:-:S04]  /*1670*/  IADD3 R44, P0, PT, R36, UR10, RZ ;  /* 0x0000000a242c7c10 */ /* 0x000fc8000ff1e0ff */
[----:B------:R-:W-:Y:S02]  /*1680*/  LEA.HI.X.SX32 R45, R36, UR11, 0x1, P0 ;  /* 0x0000000b242d7c11 */ /* 0x000fe400080f0eff */
[----:B------:R-:W2:Y:S01]  /*1690*/  LDG.E.U8 R36, desc[UR4][R42.64] ;  /* 0x000000042a247981 */ /* 0x000ea2000c1e1100 */
[----:B------:R-:W-:Y:S01]  /*16a0*/  DADD R16, R16, -R46 ;  /* 0x0000000010107229 */ /* 0x000fe2000000082e */
[C---:B------:R-:W-:Y:S02]  /*16b0*/  IADD3 R46, P0, PT, R24.reuse, UR10, RZ ;  /* 0x0000000a182e7c10 */ /* 0x040fe4000ff1e0ff */
[----:B------:R-:W3:Y:S02]  /*16c0*/  LDG.E.U8 R37, desc[UR4][R44.64] ;  /* 0x000000042c257981 */ /* 0x000ee4000c1e1100 */
[----:B------:R-:W-:-:S05]  /*16d0*/  LEA.HI.X.SX32 R47, R24, UR11, 0x1, P0 ;  /* 0x0000000b182f7c11 */ /* 0x000fca00080f0eff */
[----:B------:R-:W4:Y:S01]  /*16e0*/  LDG.E.U8 R31, desc[UR4][R46.64] ;  /* 0x000000042e1f7981 */ /* 0x000f22000c1e1100 */
[C---:B------:R-:W-:Y:S01]  /*16f0*/  DFMA R10, R32.reuse, R10, R16 ;  /* 0x0000000a200a722b */ /* 0x040fe20000000010 */
[----:B------:R0:W1:Y:S01]  /*1700*/  F2F.F64.F32 R16, R8 ;  /* 0x0000000800107310 */ /* 0x0000620000201800 */
[----:B------:R-:W-:Y:S01]  /*1710*/  IMAD R9, R9, 0x3, RZ ;  /* 0x0000000309097824 */ /* 0x000fe200078e02ff */
[----:B0-----:R0:W5:Y:S05]  /*1720*/  LDG.E.U8 R8, desc[UR4][R52.64+0x2] ;  /* 0x0000020434087981 */ /* 0x00116a000c1e1100 */
[----:B-1----:R-:W-:-:S08]  /*1730*/  DFMA R10, R32, R10, R16 ;  /* 0x0000000a200a722b */ /* 0x002fd00000000010 */
[----:B------:R-:W-:-:S10]  /*1740*/  DFMA R48, R26, R10, R48 ;  /* 0x0000000a1a30722b */ /* 0x000fd40000000030 */
[----:B------:R-:W1:Y:S02]  /*1750*/  F2F.F32.F64 R48, R48 ;  /* 0x0000003000307310 */ /* 0x000e640000301000 */
[----:B-1----:R-:W-:-:S04]  /*1760*/  FSETP.GE.AND P0, PT, R48, RZ, PT ;  /* 0x000000ff3000720b */ /* 0x002fc80003f06000 */
[----:B------:R-:W-:-:S04]  /*1770*/  FSETP.LE.AND P0, PT, R48, 255, P0 ;  /* 0x437f00003000780b */ /* 0x000fc80000703000 */
[----:B------:R-:W-:Y:S02]  /*1780*/  SEL R10, RZ, 0x1, !P0 ;  /* 0x00000001ff0a7807 */ /* 0x000fe40004000000 */
[----:B------:R-:W-:Y:S02]  /*1790*/  FSETP.GT.AND P0, PT, R48, 255, PT ;  /* 0x437f00003000780b */ /* 0x000fe40003f04000 */
[----:B------:R-:W-:Y:S02]  /*17a0*/  I2FP.F32.U32 R11, R10 ;  /* 0x0000000a000b7245 */ /* 0x000fe40000201000 */
[----:B------:R-:W-:-:S05]  /*17b0*/  FSEL R17, RZ, 255, !P0 ;  /* 0x437f0000ff117808 */ /* 0x000fca0004000000 */
[----:B------:R-:W-:Y:S02]  /*17c0*/  FFMA R24, R48, R11, R17 ;  /* 0x0000000b30187223 */ /* 0x000fe40000000011 */
[----:B--2---:R-:W1:Y:S08]  /*17d0*/  I2F.F64.U16 R10, R36 ;  /* 0x00000024000a7312 */ /* 0x004e700000101800 */
[----:B---3--:R-:W2:Y:S01]  /*17e0*/  I2F.F64.U16 R16, R37 ;  /* 0x0000002500107312 */ /* 0x008ea20000101800 */
[----:B-1----:R-:W-:-:S07]  /*17f0*/  DADD R48, R10, R10 ;  /* 0x000000000a307229 */ /* 0x002fce000000000a */
[----:B----4-:R-:W1:Y:S01]  /*1800*/  I2F.F64.U16 R18, R31 ;  /* 0x0000001f00127312 */ /* 0x010e620000101800 */
[----:B--2---:R-:W-:-:S08]  /*1810*/  DFMA R48, R16, -5, R48 ;  /* 0xc01400001030782b */ /* 0x004fd00000000030 */
[----:B-1----:R-:W-:Y:S01]  /*1820*/  DFMA R18, R18, 4, R48 ;  /* 0x401000001212782b */ /* 0x002fe20000000030 */
[----:B------:R-:W-:-:S04]  /*1830*/  IADD3 R48, P0, PT, R9, UR10, RZ ;  /* 0x0000000a09307c10 */ /* 0x000fc8000ff1e0ff */
[----:B------:R-:W-:Y:S01]  /*1840*/  LEA.HI.X.SX32 R49, R9, UR11, 0x1, P0 ;  /* 0x0000000b09317c11 */ /* 0x000fe200080f0eff */
[----:B------:R-:W-:Y:S01]  /*1850*/  I2F.U16 R51, R31 ;  /* 0x0000001f00337306 */ /* 0x000fe20000101000 */
[----:B------:R1:W2:Y:S04]  /*1860*/  LDG.E.U8 R9, desc[UR4][R22.64+0x2] ;  /* 0x0000020416097981 */ /* 0x0002a8000c1e1100 */
[----:B------:R-:W3:Y:S03]  /*1870*/  LDG.E.U8 R54, desc[UR4][R48.64] ;  /* 0x0000000430367981 */ /* 0x000ee6000c1e1100 */
[----:B------:R-:W4:Y:S02]  /*1880*/  I2F.U16 R56, R37 ;  /* 0x0000002500387306 */ /* 0x000f240000101000 */
[----:B----4-:R-:W-:-:S06]  /*1890*/  FADD R56, R56, -R51 ;  /* 0x8000003338387221 */ /* 0x010fcc0000000000 */
[----:B0-----:R-:W-:Y:S08]  /*18a0*/  F2F.F64.F32 R52, R56 ;  /* 0x0000003800347310 */ /* 0x001ff00000201800 */
[----:B------:R-:W0:Y:S02]  /*18b0*/  I2F.U16 R36, R36 ;  /* 0x0000002400247306 */ /* 0x000e240000101000 */
[----:B0-----:R-:W-:-:S06]  /*18c0*/  FADD R51, -R36, R51 ;  /* 0x0000003324337221 */ /* 0x001fcc0000000100 */
[----:B---3--:R-:W0:Y:S02]  /*18d0*/  I2F.F64.U16 R54, R54 ;  /* 0x0000003600367312 */ /* 0x008e240000101800 */
[--C-:B0-----:R-:W-:Y:S02]  /*18e0*/  DFMA R52, R52, 3, R54.reuse ;  /* 0x400800003434782b */ /* 0x101fe40000000036 */
[----:B------:R-:W-:-:S06]  /*18f0*/  DADD R18, R18, -R54 ;  /* 0x0000000012127229 */ /* 0x000fcc0000000836 */
[----:B------:R-:W-:Y:S01]  /*1900*/  DADD R52, -R10, R52 ;  /* 0x000000000a347229 */ /* 0x000fe20000000134 */
[----:B------:R0:W3:Y:S07]  /*1910*/  F2F.F64.F32 R10, R51 ;  /* 0x00000033000a7310 */ /* 0x0000ee0000201800 */
[C---:B------:R-:W-:Y:S01]  /*1920*/  DFMA R18, R32.reuse, R52, R18 ;  /* 0x000000342012722b */ /* 0x040fe20000000012 */
[----:B------:R-:W-:Y:S01]  /*1930*/  FADD R54, RZ, R25 ;  /* 0x00000019ff367221 */ /* 0x000fe20000000000 */
[----:B------:R-:W4:Y:S04]  /*1940*/  LDG.E.U8 R52, desc[UR4][R38.64+0x1] ;  /* 0x0000010426347981 */ /* 0x000f28000c1e1100 */
[----:B0-----:R-:W5:Y:S02]  /*1950*/  LDG.E.U8 R51, desc[UR4][R34.64+0x1] ;  /* 0x0000010422337981 */ /* 0x001f64000c1e1100 */
[----:B---3--:R-:W-:-:S02]  /*1960*/  DFMA R10, R32, R18, R10 ;  /* 0x00000012200a722b */ /* 0x008fc4000000000a */
[----:B------:R0:W3:Y:S04]  /*1970*/  LDG.E.U8 R38, desc[UR4][R20.64+0x2] ;  /* 0x0000020414267981 */ /* 0x0000e8000c1e1100 */
[----:B------:R2:W3:Y:S02]  /*1980*/  LDG.E.U8 R39, desc[UR4][R34.64+0x2] ;  /* 0x0000020422277981 */ /* 0x0004e4000c1e1100 */
[----:B------:R-:W-:-:S10]  /*1990*/  DFMA R16, R26, R10, R16 ;  /* 0x0000000a1a10722b */ /* 0x000fd40000000010 */
[----:B------:R-:W1:Y:S02]  /*19a0*/  F2F.F32.F64 R16, R16 ;  /* 0x0000001000107310 */ /* 0x000e640000301000 */
[----:B-1----:R-:W-:-:S04]  /*19b0*/  FSETP.GE.AND P0, PT, R16, RZ, PT ;  /* 0x000000ff1000720b */ /* 0x002fc80003f06000 */
[C---:B------:R-:W-:Y:S02]  /*19c0*/  FSETP.LE.AND P0, PT, R16.reuse, 255, P0 ;  /* 0x437f00001000780b */ /* 0x040fe40000703000 */
[----:B------:R-:W-:Y:S02]  /*19d0*/  FSETP.GT.AND P1, PT, R16, 255, PT ;  /* 0x437f00001000780b */ /* 0x000fe40003f24000 */
[----:B------:R-:W-:Y:S02]  /*19e0*/  SEL R10, RZ, 0x1, !P0 ;  /* 0x00000001ff0a7807 */ /* 0x000fe40004000000 */
[----:B------:R-:W-:Y:S02]  /*19f0*/  FSEL R19, RZ, 255, !P1 ;  /* 0x437f0000ff137808 */ /* 0x000fe40004800000 */
[----:B------:R-:W-:-:S05]  /*1a00*/  I2FP.F32.U32 R11, R10 ;  /* 0x0000000a000b7245 */ /* 0x000fca0000201000 */
[----:B------:R-:W-:-:S04]  /*1a10*/  FFMA R11, R16, R11, R19 ;  /* 0x0000000b100b7223 */ /* 0x000fc80000000013 */
[----:B------:R-:W-:Y:S01]  /*1a20*/  FADD R22, RZ, R11 ;  /* 0x0000000bff167221 */ /* 0x000fe20000000000 */
[----:B------:R-:W-:-:S04]  /*1a30*/  FADD R11, RZ, R24 ;  /* 0x00000018ff0b7221 */ /* 0x000fc80000000000 */
[----:B------:R-:W-:Y:S01]  /*1a40*/  FADD R53, R54, -R11 ;  /* 0x8000000b36357221 */ /* 0x000fe20000000000 */
[----:B------:R-:W-:Y:S01]  /*1a50*/  F2F.F64.F32 R22, R22 ;  /* 0x0000001600167310 */ /* 0x000fe20000201800 */
[----:B------:R-:W-:-:S07]  /*1a60*/  FADD R10, RZ, R30 ;  /* 0x0000001eff0a7221 */ /* 0x000fce0000000000 */
[----:B------:R-:W1:Y:S08]  /*1a70*/  F2F.F64.F32 R36, R53 ;  /* 0x0000003500247310 */ /* 0x000e700000201800 */
[----:B------:R-:W0:Y:S01]  /*1a80*/  F2F.F64.F32 R18, R10 ;  /* 0x0000000a00127310 */ /* 0x000e220000201800 */
[----:B-1----:R-:W-:Y:S02]  /*1a90*/  DFMA R36, R36, 3, R22 ;  /* 0x400800002424782b */ /* 0x002fe40000000016 */
[----:B0-----:R-:W-:-:S06]  /*1aa0*/  DADD R30, R18, R18 ;  /* 0x00000000121e7229 */ /* 0x001fcc0000000012 */
[----:B------:R-:W-:Y:S02]  /*1ab0*/  DADD R18, -R18, R36 ;  /* 0x0000000012127229 */ /* 0x000fe40000000124 */
[----:B------:R-:W2:Y:S01]  /*1ac0*/  LDG.E.U8 R36, desc[UR4][R20.64+0x1] ;  /* 0x0000010414247981 */ /* 0x000ea2000c1e1100 */
[----:B------:R0:W1:Y:S03]  /*1ad0*/  F2F.F64.F32 R16, R54 ;  /* 0x0000003600107310 */ /* 0x0000660000201800 */
[----:B0-----:R-:W3:Y:S05]  /*1ae0*/  LDG.E.U8 R54, desc[UR4][R40.64+0x1] ;  /* 0x0000010428367981 */ /* 0x001eea000c1e1100 */
[----:B------:R-:W0:Y:S01]  /*1af0*/  F2F.F64.F32 R24, R11 ;  /* 0x0000000b00187310 */ /* 0x000e220000201800 */
[----:B-1----:R-:W-:Y:S01]  /*1b00*/  DFMA R30, R16, -5, R30 ;  /* 0xc0140000101e782b */ /* 0x002fe2000000001e */
[----:B------:R-:W3:Y:S07]  /*1b10*/  LDG.E.U8 R40, desc[UR4][R40.64+0x2] ;  /* 0x0000020428287981 */ /* 0x000eee000c1e1100 */
[----:B0-----:R-:W-:Y:S01]  /*1b20*/  DFMA R24, R24, 4, R30 ;  /* 0x401000001818782b */ /* 0x001fe2000000001e */
[----:B------:R-:W3:Y:S04]  /*1b30*/  LDG.E.U8 R41, desc[UR4][R42.64+0x1] ;  /* 0x000001042a297981 */ /* 0x000ee8000c1e1100 */
[----:B------:R-:W3:Y:S04]  /*1b40*/  LDG.E.U8 R42, desc[UR4][R42.64+0x2] ;  /* 0x000002042a2a7981 */ /* 0x000ee8000c1e1100 */
[----:B------:R-:W3:Y:S01]  /*1b50*/  LDG.E.U8 R43, desc[UR4][R44.64+0x2] ;  /* 0x000002042c2b7981 */ /* 0x000ee2000c1e1100 */
[----:B----4-:R0:W-:Y:S08]  /*1b60*/  I2F.U16 R31, R52 ;  /* 0x00000034001f7306 */ /* 0x0101f00000101000 */
[----:B-----5:R1:W-:Y:S08]  /*1b70*/  I2F.U16 R30, R51 ;  /* 0x00000033001e7306 */ /* 0x0203f00000101000 */
[----:B------:R-:W4:Y:S08]  /*1b80*/  I2F.F64.U16 R28, R52 ;  /* 0x00000034001c7312 */ /* 0x000f300000101800 */
[----:B0-----:R1:W-:Y:S02]  /*1b90*/  I2F.F64.U16 R52, R51 ;  /* 0x0000003300347312 */ /* 0x0013e40000101800 */
[----:B-1----:R-:W5:Y:S06]  /*1ba0*/  LDG.E.U8 R51, desc[UR4][R48.64+0x1] ;  /* 0x0000010430337981 */ /* 0x002f6c000c1e1100 */
[----:B--2---:R-:W0:Y:S08]  /*1bb0*/  I2F.U16 R37, R36 ;  /* 0x0000002400257306 */ /* 0x004e300000101000 */
[----:B------:R1:W2:Y:S01]  /*1bc0*/  I2F.F64.U16 R20, R36 ;  /* 0x0000002400147312 */ /* 0x0002a20000101800 */
[--C-:B0-----:R-:W-:Y:S01]  /*1bd0*/  FADD R37, R37, -R30.reuse ;  /* 0x8000001e25257221 */ /* 0x101fe20000000000 */
[----:B-1----:R-:W-:Y:S01]  /*1be0*/  FADD R36, -R31, R30 ;  /* 0x0000001e1f247221 */ /* 0x002fe20000000100 */
[----:B----4-:R-:W-:-:S08]  /*1bf0*/  DADD R30, R28, R28 ;  /* 0x000000001c1e7229 */ /* 0x010fd0000000001c */
[----:B--2---:R-:W-:Y:S01]  /*1c00*/  DFMA R30, R20, -5, R30 ;  /* 0xc0140000141e782b */ /* 0x004fe2000000001e */
[----:B---3--:R-:W-:Y:S07]  /*1c10*/  I2F.F64.U16 R34, R54 ;  /* 0x0000003600227312 */ /* 0x008fee0000101800 */
[----:B------:R-:W-:Y:S02]  /*1c20*/  DFMA R52, R52, 4, R30 ;  /* 0x401000003434782b */ /* 0x000fe4000000001e */
[----:B------:R-:W0:Y:S02]  /*1c30*/  F2F.F64.F32 R30, R37 ;  /* 0x00000025001e7310 */ /* 0x000e240000201800 */
[----:B0-----:R-:W-:-:S04]  /*1c40*/  DFMA R30, R30, 3, R34 ;  /* 0x400800001e1e782b */ /* 0x001fc80000000022 */
[----:B------:R-:W-:Y:S02]  /*1c50*/  DADD R34, R52, -R34 ;  /* 0x0000000034227229 */ /* 0x000fe40000000822 */
[----:B------:R-:W2:Y:S04]  /*1c60*/  LDG.E.U8 R53, desc[UR4][R44.64+0x1] ;  /* 0x000001042c357981 */ /* 0x000ea8000c1e1100 */
[----:B------:R-:W3:Y:S04]  /*1c70*/  LDG.E.U8 R52, desc[UR4][R46.64+0x1] ;  /* 0x000001042e347981 */ /* 0x000ee8000c1e1100 */
[----:B------:R0:W4:Y:S04]  /*1c80*/  LDG.E.U8 R44, desc[UR4][R46.64+0x2] ;  /* 0x000002042e2c7981 */ /* 0x000128000c1e1100 */
[----:B------:R1:W4:Y:S01]  /*1c90*/  LDG.E.U8 R45, desc[UR4][R48.64+0x2] ;  /* 0x00000204302d7981 */ /* 0x000322000c1e1100 */
[----:B------:R-:W-:Y:S01]  /*1ca0*/  DADD R30, -R28, R30 ;  /* 0x000000001c1e7229 */ /* 0x000fe2000000011e */
[----:B------:R-:W0:Y:S07]  /*1cb0*/  F2F.F64.F32 R28, R36 ;  /* 0x00000024001c7310 */ /* 0x000e2e0000201800 */
[C---:B------:R-:W-:Y:S01]  /*1cc0*/  DFMA R30, R32.reuse, R30, R34 ;  /* 0x0000001e201e722b */ /* 0x040fe20000000022 */
[----:B------:R-:W1:Y:S07]  /*1cd0*/  I2F.F64.U16 R34, R41 ;  /* 0x0000002900227312 */ /* 0x000e6e0000101800 */
[----:B0-----:R-:W-:-:S08]  /*1ce0*/  DFMA R30, R32, R30, R28 ;  /* 0x0000001e201e722b */ /* 0x001fd0000000001c */
[----:B------:R-:W-:Y:S02]  /*1cf0*/  DFMA R30, R26, R30, R20 ;  /* 0x0000001e1a1e722b */ /* 0x000fe40000000014 */
[----:B-1----:R-:W-:Y:S01]  /*1d00*/  DADD R20, R34, R34 ;  /* 0x0000000022147229 */ /* 0x002fe20000000022 */
[----:B------:R-:W-:Y:S08]  /*1d10*/  I2F.U16 R47, R50 ;  /* 0x00000032002f7306 */ /* 0x000ff00000101000 */
[----:B--2---:R-:W0:Y:S08]  /*1d20*/  I2F.F64.U16 R28, R53 ;  /* 0x00000035001c7312 */ /* 0x004e300000101800 */
[----:B------:R-:W-:Y:S08]  /*1d30*/  I2F.U16 R37, R53 ;  /* 0x0000003500257306 */ /* 0x000ff00000101000 */
[----:B---3--:R-:W1:Y:S01]  /*1d40*/  I2F.U16 R46, R52 ;  /* 0x00000034002e7306 */ /* 0x008e620000101000 */
[----:B0-----:R-:W-:-:S07]  /*1d50*/  DFMA R20, R28, -5, R20 ;  /* 0xc01400001c14782b */ /* 0x001fce0000000014 */
[----:B------:R-:W0:Y:S01]  /*1d60*/  I2F.F64.U16 R48, R52 ;  /* 0x0000003400307312 */ /* 0x000e220000101800 */
[----:B-1----:R-:W-:-:S07]  /*1d70*/  FADD R54, R37, -R46 ;  /* 0x8000002e25367221 */ /* 0x002fce0000000000 */
[----:B------:R-:W-:Y:S01]  /*1d80*/  F2F.F64.F32 R36, R54 ;  /* 0x0000003600247310 */ /* 0x000fe20000201800 */
[----:B0-----:R-:W-:-:S07]  /*1d90*/  DFMA R48, R48, 4, R20 ;  /* 0x401000003030782b */ /* 0x001fce0000000014 */
[----:B-----5:R-:W0:Y:S02]  /*1da0*/  I2F.F64.U16 R20, R51 ;  /* 0x0000003300147312 */ /* 0x020e240000101800 */
[--C-:B0-----:R-:W-:Y:S02]  /*1db0*/  DFMA R36, R36, 3, R20.reuse ;  /* 0x400800002424782b */ /* 0x101fe40000000014 */
[----:B------:R-:W-:-:S04]  /*1dc0*/  DADD R20, R48, -R20 ;  /* 0x0000000030147229 */ /* 0x000fc80000000814 */
[----:B------:R-:W-:Y:S02]  /*1dd0*/  I2F.U16 R48, R6 ;  /* 0x0000000600307306 */ /* 0x000fe40000101000 */
[----:B------:R-:W-:-:S06]  /*1de0*/  DADD R36, -R34, R36 ;  /* 0x0000000022247229 */ /* 0x000fcc0000000124 */
[----:B------:R-:W0:Y:S08]  /*1df0*/  I2F.F64.U16 R34, R50 ;  /* 0x0000003200227312 */ /* 0x000e300000101800 */
[----:B------:R-:W1:Y:S01]  /*1e00*/  I2F.U16 R49, R9 ;  /* 0x0000000900317306 */ /* 0x000e620000101000 */
[----:B------:R-:W-:-:S07]  /*1e10*/  DFMA R20, R32, R36, R20 ;  /* 0x000000242014722b */ /* 0x000fce0000000014 */
[----:B------:R-:W2:Y:S01]  /*1e20*/  I2F.F64.U16 R36, R6 ;  /* 0x0000000600247312 */ /* 0x000ea20000101800 */
[----:B0-----:R-:W-:Y:S01]  /*1e30*/  DADD R52, R34, R34 ;  /* 0x0000000022347229 */ /* 0x001fe20000000022 */
[--C-:B-1----:R-:W-:Y:S01]  /*1e40*/  FADD R47, -R47, R49.reuse ;  /* 0x000000312f2f7221 */ /* 0x102fe20000000100 */
[----:B------:R-:W-:-:S05]  /*1e50*/  FADD R51, R48, -R49 ;  /* 0x8000003130337221 */ /* 0x000fca0000000000 */
[----:B------:R-:W0:Y:S01]  /*1e60*/  I2F.F64.U16 R48, R9 ;  /* 0x0000000900307312 */ /* 0x000e220000101800 */
[----:B--2---:R-:W-:-:S07]  /*1e70*/  DFMA R52, R36, -5, R52 ;  /* 0xc01400002434782b */ /* 0x004fce0000000034 */
[----:B------:R-:W-:Y:S01]  /*1e80*/  F2F.F64.F32 R50, R51 ;  /* 0x0000003300327310 */ /* 0x000fe20000201800 */
[----:B0-----:R-:W-:-:S07]  /*1e90*/  DFMA R48, R48, 4, R52 ;  /* 0x401000003030782b */ /* 0x001fce0000000034 */
[----:B------:R-:W0:Y:S02]  /*1ea0*/  I2F.F64.U16 R52, R12 ;  /* 0x0000000c00347312 */ /* 0x000e240000101800 */
[--C-:B0-----:R-:W-:Y:S02]  /*1eb0*/  DFMA R50, R50, 3, R52.reuse ;  /* 0x400800003232782b */ /* 0x101fe40000000034 */
[----:B------:R-:W-:-:S06]  /*1ec0*/  DADD R48, R48, -R52 ;  /* 0x0000000030307229 */ /* 0x000fcc0000000834 */
[----:B------:R-:W-:Y:S02]  /*1ed0*/  DADD R34, -R34, R50 ;  /* 0x0000000022227229 */ /* 0x000fe40000000132 */
[----:B------:R-:W0:Y:S06]  /*1ee0*/  F2F.F64.F32 R50, R47 ;  /* 0x0000002f00327310 */ /* 0x000e2c0000201800 */
[C---:B------:R-:W-:Y:S02]  /*1ef0*/  DFMA R34, R32.reuse, R34, R48 ;  /* 0x000000222022722b */ /* 0x040fe40000000030 */
[----:B------:R-:W-:Y:S08]  /*1f00*/  I2F.U16 R6, R7 ;  /* 0x0000000700067306 */ /* 0x000ff00000101000 */
[----:B------:R-:W1:Y:S01]  /*1f10*/  I2F.U16 R9, R13 ;  /* 0x0000000d00097306 */ /* 0x000e620000101000 */
[----:B0-----:R-:W-:-:S07]  /*1f20*/  DFMA R34, R32, R34, R50 ;  /* 0x000000222022722b */ /* 0x001fce0000000032 */
[----:B------:R-:W0:Y:S08]  /*1f30*/  I2F.F64.U16 R48, R7 ;  /* 0x0000000700307312 */ /* 0x000e300000101800 */
[----:B------:R-:W2:Y:S01]  /*1f40*/  I2F.U16 R52, R8 ;  /* 0x0000000800347306 */ /* 0x000ea20000101000 */
[----:B-1----:R-:W-:-:S07]  /*1f50*/  FADD R12, -R6, R9 ;  /* 0x00000009060c7221 */ /* 0x002fce0000000100 */
[----:B------:R-:W1:Y:S01]  /*1f60*/  I2F.F64.U16 R50, R8 ;  /* 0x0000000800327312 */ /* 0x000e620000101800 */
[----:B0-----:R-:W-:Y:S01]  /*1f70*/  DADD R6, R48, R48 ;  /* 0x0000000030067229 */ /* 0x001fe20000000030 */
[----:B--2---:R-:W-:-:S06]  /*1f80*/  FADD R9, R52, -R9 ;  /* 0x8000000934097221 */ /* 0x004fcc0000000000 */
[----:B------:R-:W0:Y:S01]  /*1f90*/  I2F.F64.U16 R52, R13 ;  /* 0x0000000d00347312 */ /* 0x000e220000101800 */
[----:B-1----:R-:W-:-:S07]  /*1fa0*/  DFMA R6, R50, -5, R6 ;  /* 0xc01400003206782b */ /* 0x002fce0000000006 */
[----:B------:R-:W-:Y:S01]  /*1fb0*/  F2F.F64.F32 R8, R9 ;  /* 0x0000000900087310 */ /* 0x000fe20000201800 */
[----:B0-----:R-:W-:-:S07]  /*1fc0*/  DFMA R52, R52, 4, R6 ;  /* 0x401000003434782b */ /* 0x001fce0000000006 */
[----:B------:R-:W0:Y:S02]  /*1fd0*/  I2F.F64.U16 R6, R14 ;  /* 0x0000000e00067312 */ /* 0x000e240000101800 */
[--C-:B0-----:R-:W-:Y:S02]  /*1fe0*/  DFMA R8, R8, 3, R6.reuse ;  /* 0x400800000808782b */ /* 0x101fe40000000006 */
[----:B------:R-:W-:-:S04]  /*1ff0*/  DADD R52, R52, -R6 ;  /* 0x0000000034347229 */ /* 0x000fc80000000806 */
[----:B------:R-:W0:Y:S02]  /*2000*/  F2F.F64.F32 R6, R12 ;  /* 0x0000000c00067310 */ /* 0x000e240000201800 */
[----:B------:R-:W-:-:S08]  /*2010*/  DADD R48, -R48, R8 ;  /* 0x0000000030307229 */ /* 0x000fd00000000108 */
[----:B------:R-:W-:-:S08]  /*2020*/  DFMA R48, R32, R48, R52 ;  /* 0x000000302030722b */ /* 0x000fd00000000034 */
[----:B0-----:R-:W-:Y:S01]  /*2030*/  DFMA R6, R32, R48, R6 ;  /* 0x000000302006722b */ /* 0x001fe20000000006 */
[----:B------:R-:W-:Y:S07]  /*2040*/  I2F.U16 R53, R38 ;  /* 0x0000002600357306 */ /* 0x000fee0000101000 */
[C---:B------:R-:W-:Y:S01]  /*2050*/  DFMA R50, R26.reuse, R6, R50 ;  /* 0x000000061a32722b */ /* 0x040fe20000000032 */
[----:B------:R-:W0:Y:S08]  /*2060*/  I2F.U16 R48, R39 ;  /* 0x0000002700307306 */ /* 0x000e300000101000 */
[----:B------:R-:W1:Y:S01]  /*2070*/  I2F.F64.U16 R6, R15 ;  /* 0x0000000f00067312 */ /* 0x000e620000101800 */
[----:B------:R-:W-:-:S07]  /*2080*/  DFMA R34, R26, R34, R36 ;  /* 0x000000221a22722b */ /* 0x000fce0000000024 */
[----:B------:R-:W2:Y:S01]  /*2090*/  I2F.F64.U16 R8, R38 ;  /* 0x0000002600087312 */ /* 0x000ea20000101800 */
[----:B0-----:R-:W-:Y:S01]  /*20a0*/  FADD R54, R53, -R48 ;  /* 0x8000003035367221 */ /* 0x001fe20000000000 */
[----:B-1----:R-:W-:-:S06]  /*20b0*/  DADD R52, R6, R6 ;  /* 0x0000000006347229 */ /* 0x002fcc0000000006 */
[----:B------:R-:W0:Y:S02]  /*20c0*/  I2F.F64.U16 R12, R39 ;  /* 0x00000027000c7312 */ /* 0x000e240000101800 */
[----:B--2---:R-:W-:-:S06]  /*20d0*/  DFMA R52, R8, -5, R52 ;  /* 0xc01400000834782b */ /* 0x004fcc0000000034 */
[----:B------:R-:W-:Y:S08]  /*20e0*/  F2F.F32.F64 R47, R34 ;  /* 0x00000022002f7310 */ /* 0x000ff00000301000 */
[----:B------:R-:W1:Y:S08]  /*20f0*/  I2F.F64.U16 R36, R40 ;  /* 0x0000002800247312 */ /* 0x000e700000101800 */
[----:B------:R-:W2:Y:S01]  /*2100*/  F2F.F64.F32 R34, R54 ;  /* 0x0000003600227310 */ /* 0x000ea20000201800 */
[----:B0-----:R-:W-:-:S07]  /*2110*/  DFMA R12, R12, 4, R52 ;  /* 0x401000000c0c782b */ /* 0x001fce0000000034 */
[----:B------:R-:W0:Y:S01]  /*2120*/  I2F.U16 R49, R15 ;  /* 0x0000000f00317306 */ /* 0x000e220000101000 */
[--C-:B-1----:R-:W-:Y:S02]  /*2130*/  DADD R12, R12, -R36.reuse ;  /* 0x000000000c0c7229 */ /* 0x102fe40000000824 */
[----:B--2---:R-:W-:-:S05]  /*2140*/  DFMA R34, R34, 3, R36 ;  /* 0x400800002222782b */ /* 0x004fca0000000024 */
[----:B------:R-:W-:Y:S08]  /*2150*/  I2F.U16 R52, R43 ;  /* 0x0000002b00347306 */ /* 0x000ff00000101000 */
[----:B----4-:R-:W1:Y:S01]  /*2160*/  I2F.U16 R15, R44 ;  /* 0x0000002c000f7306 */ /* 0x010e620000101000 */
[----:B------:R-:W-:-:S07]  /*2170*/  DADD R34, -R6, R34 ;  /* 0x0000000006227229 */ /* 0x000fce0000000122 */
[----:B------:R-:W2:Y:S01]  /*2180*/  I2F.F64.U16 R36, R42 ;  /* 0x0000002a00247312 */ /* 0x000ea20000101800 */
[----:B------:R-:W-:-:S07]  /*2190*/  DFMA R12, R32, R34, R12 ;  /* 0x00000022200c722b */ /* 0x000fce000000000c */
[----:B------:R-:W3:Y:S01]  /*21a0*/  I2F.F64.U16 R6, R43 ;  /* 0x0000002b00067312 */ /* 0x000ee20000101800 */
[----:B0-----:R-:W-:-:S07]  /*21b0*/  FADD R54, -R49, R48 ;  /* 0x0000003031367221 */ /* 0x001fce0000000100 */
[----:B------:R1:W-:Y:S02]  /*21c0*/  F2F.F32.F64 R14, R50 ;  /* 0x00000032000e7310 */ /* 0x0003e40000301000 */
[----:B-1----:R-:W-:Y:S01]  /*21d0*/  FADD R51, R52, -R15 ;  /* 0x8000000f34337221 */ /* 0x002fe20000000000 */
[----:B--2---:R-:W-:-:S05]  /*21e0*/  DADD R52, R36, R36 ;  /* 0x0000000024347229 */ /* 0x004fca0000000024 */
[----:B------:R-:W0:Y:S08]  /*21f0*/  I2F.U16 R41, R41 ;  /* 0x0000002900297306 */ /* 0x000e300000101000 */
[----:B------:R-:W1:Y:S01]  /*2200*/  I2F.F64.U16 R38, R44 ;  /* 0x0000002c00267312 */ /* 0x000e620000101800 */
[----:B---3--:R-:W-:-:S07]  /*2210*/  DFMA R52, R6, -5, R52 ;  /* 0xc01400000634782b */ /* 0x008fce0000000034 */
[----:B------:R-:W-:Y:S08]  /*2220*/  I2F.F64.U16 R34, R45 ;  /* 0x0000002d00227312 */ /* 0x000ff00000101800 */
[----:B------:R-:W2:Y:S08]  /*2230*/  F2F.F64.F32 R48, R51 ;  /* 0x0000003300307310 */ /* 0x000eb00000201800 */
[----:B------:R-:W3:Y:S01]  /*2240*/  I2F.U16 R50, R42 ;  /* 0x0000002a00327306 */ /* 0x000ee20000101000 */
[----:B0-----:R-:W-:Y:S01]  /*2250*/  FADD R46, -R41, R46 ;  /* 0x0000002e292e7221 */ /* 0x001fe20000000100 */
[----:B-1----:R-:W-:-:S02]  /*2260*/  DFMA R38, R38, 4, R52 ;  /* 0x401000002626782b */ /* 0x002fc40000000034 */
[----:B--2---:R-:W-:-:S04]  /*2270*/  DFMA R48, R48, 3, R34 ;  /* 0x400800003030782b */ /* 0x004fc80000000022 */
[----:B------:R-:W0:Y:S02]  /*2280*/  F2F.F64.F32 R40, R46 ;  /* 0x0000002e00287310 */ /* 0x000e240000201800 */
[----:B------:R-:W-:Y:S01]  /*2290*/  DADD R38, R38, -R34 ;  /* 0x0000000026267229 */ /* 0x000fe20000000822 */
[----:B---3--:R-:W-:Y:S01]  /*22a0*/  FADD R50, -R50, R15 ;  /* 0x0000000f32327221 */ /* 0x008fe20000000100 */
[----:B------:R-:W-:-:S04]  /*22b0*/  DADD R48, -R36, R48 ;  /* 0x0000000024307229 */ /* 0x000fc80000000130 */
[----:B------:R-:W1:Y:S08]  /*22c0*/  F2F.F64.F32 R54, R54 ;  /* 0x0000003600367310 */ /* 0x000e700000201800 */
[----:B------:R-:W2:Y:S01]  /*22d0*/  F2F.F64.F32 R34, R50 ;  /* 0x0000003200227310 */ /* 0x000ea20000201800 */
[C---:B------:R-:W-:Y:S02]  /*22e0*/  DFMA R38, R32.reuse, R48, R38 ;  /* 0x000000302026722b */ /* 0x040fe40000000026 */
[----:B0-----:R-:W-:-:S05]  /*22f0*/  DFMA R40, R32, R20, R40 ;  /* 0x000000142028722b */ /* 0x001fca0000000028 */
[----:B------:R-:W0:Y:S01]  /*2300*/  F2F.F32.F64 R30, R30 ;  /* 0x0000001e001e7310 */ /* 0x000e220000301000 */
[----:B-1----:R-:W-:Y:S02]  /*2310*/  DFMA R12, R32, R12, R54 ;  /* 0x0000000c200c722b */ /* 0x002fe40000000036 */
[----:B------:R-:W-:Y:S02]  /*2320*/  DFMA R40, R26, R40, R28 ;  /* 0x000000281a28722b */ /* 0x000fe4000000001c */
[----:B--2---:R-:W-:Y:S01]  /*2330*/  DFMA R34, R32, R38, R34 ;  /* 0x000000262022722b */ /* 0x004fe20000000022 */
[----:B------:R-:W-:Y:S02]  /*2340*/  FSETP.GE.AND P1, PT, R47, RZ, PT ;  /* 0x000000ff2f00720b */ /* 0x000fe40003f26000 */
[----:B------:R-:W-:Y:S01]  /*2350*/  FSETP.GE.AND P0, PT, R5, RZ, PT ;  /* 0x000000ff0500720b */ /* 0x000fe20003f06000 */
[----:B------:R-:W1:Y:S01]  /*2360*/  F2F.F32.F64 R21, R40 ;  /* 0x0000002800157310 */ /* 0x000e620000301000 */
[----:B------:R-:W-:Y:S01]  /*2370*/  FSETP.LE.AND P1, PT, R47, 255, P1 ;  /* 0x437f00002f00780b */ /* 0x000fe20000f23000 */
[----:B------:R-:W-:-:S02]  /*2380*/  DFMA R12, R26, R12, R8 ;  /* 0x0000000c1a0c722b */ /* 0x000fc40000000008 */
[----:B------:R-:W-:Y:S01]  /*2390*/  DFMA R32, R26, R34, R6 ;  /* 0x000000221a20722b */ /* 0x000fe20000000006 */
[----:B------:R-:W-:Y:S02]  /*23a0*/  FSETP.LE.AND P0, PT, R5, 255, P0 ;  /* 0x437f00000500780b */ /* 0x000fe40000703000 */
[----:B------:R-:W-:Y:S02]  /*23b0*/  FSETP.GT.AND P3, PT, R47, 255, PT ;  /* 0x437f00002f00780b */ /* 0x000fe40003f64000 */
[----:B------:R-:W-:Y:S02]  /*23c0*/  SEL R7, RZ, 0x1, !P1 ;  /* 0x00000001ff077807 */ /* 0x000fe40004800000 */
[----:B------:R-:W-:Y:S01]  /*23d0*/  SEL R6, RZ, 0x1, !P0 ;  /* 0x00000001ff067807 */ /* 0x000fe20004000000 */
[----:B------:R2:W3:Y:S01]  /*23e0*/  F2F.F32.F64 R20, R12 ;  /* 0x0000000c00147310 */ /* 0x0004e20000301000 */
[----:B0-----:R-:W-:Y:S02]  /*23f0*/  FSETP.GE.AND P0, PT, R30, RZ, PT ;  /* 0x000000ff1e00720b */ /* 0x001fe40003f06000 */
[----:B------:R-:W-:-:S02]  /*2400*/  FSETP.GT.AND P2, PT, R5, 255, PT ;  /* 0x437f00000500780b */ /* 0x000fc40003f44000 */
[----:B------:R-:W-:Y:S02]  /*2410*/  FSEL R26, RZ, 255, !P3 ;  /* 0x437f0000ff1a7808 */ /* 0x000fe40005800000 */
[----:B------:R-:W-:Y:S01]  /*2420*/  FSETP.GE.AND P1, PT, R2, RZ, PT ;  /* 0x000000ff0200720b */ /* 0x000fe20003f26000 */
[----:B------:R-:W0:Y:S01]  /*2430*/  F2F.F32.F64 R32, R32 ;  /* 0x0000002000207310 */ /* 0x000e220000301000 */
[----:B--2---:R-:W-:Y:S02]  /*2440*/  I2FP.F32.U32 R12, R7 ;  /* 0x00000007000c7245 */ /* 0x004fe40000201000 */
[----:B------:R-:W-:Y:S02]  /*2450*/  FSETP.LE.AND P0, PT, R30, 255, P0 ;  /* 0x437f00001e00780b */ /* 0x000fe40000703000 */
[----:B------:R-:W-:Y:S01]  /*2460*/  FSEL R8, RZ, 255, !P2 ;  /* 0x437f0000ff087808 */ /* 0x000fe20005000000 */
[----:B------:R-:W-:Y:S01]  /*2470*/  FFMA R26, R47, R12, R26 ;  /* 0x0000000c2f1a7223 */ /* 0x000fe2000000001a */
[----:B------:R-:W-:-:S02]  /*2480*/  I2FP.F32.U32 R6, R6 ;  /* 0x0000000600067245 */ /* 0x000fc40000201000 */
[----:B------:R-:W-:Y:S02]  /*2490*/  FSETP.GE.AND P2, PT, R14, RZ, PT ;  /* 0x000000ff0e00720b */ /* 0x000fe40003f46000 */
[----:B------:R-:W-:Y:S02]  /*24a0*/  FSETP.LE.AND P1, PT, R2, 255, P1 ;  /* 0x437f00000200780b */ /* 0x000fe40000f23000 */
[----:B------:R-:W-:Y:S02]  /*24b0*/  SEL R12, RZ, 0x1, !P0 ;  /* 0x00000001ff0c7807 */ /* 0x000fe40004000000 */
[----:B-1----:R-:W-:Y:S01]  /*24c0*/  FSETP.GE.AND P0, PT, R21, RZ, PT ;  /* 0x000000ff1500720b */ /* 0x002fe20003f06000 */
[----:B------:R-:W-:Y:S01]  /*24d0*/  FFMA R6, R5, R6, R8 ;  /* 0x0000000605067223 */ /* 0x000fe20000000008 */
[----:B------:R-:W-:Y:S02]  /*24e0*/  FSETP.LE.AND P2, PT, R14, 255, P2 ;  /* 0x437f00000e00780b */ /* 0x000fe40001743000 */
[----:B------:R-:W-:-:S02]  /*24f0*/  FSETP.GT.AND P5, PT, R2, 255, PT ;  /* 0x437f00000200780b */ /* 0x000fc40003fa4000 */
[----:B------:R-:W-:Y:S02]  /*2500*/  SEL R8, RZ, 0x1, !P1 ;  /* 0x00000001ff087807 */ /* 0x000fe40004800000 */
[----:B------:R-:W-:Y:S02]  /*2510*/  FSETP.LE.AND P0, PT, R21, 255, P0 ;  /* 0x437f00001500780b */ /* 0x000fe40000703000 */
[----:B------:R-:W-:Y:S02]  /*2520*/  FSETP.GT.AND P4, PT, R14, 255, PT ;  /* 0x437f00000e00780b */ /* 0x000fe40003f84000 */
[----:B------:R-:W-:Y:S01]  /*2530*/  SEL R15, RZ, 0x1, !P2 ;  /* 0x00000001ff0f7807 */ /* 0x000fe20005000000 */
[----:B------:R-:W-:Y:S01]  /*2540*/  DADD R24, R24, -R22 ;  /* 0x0000000018187229 */ /* 0x000fe20000000816 */
[----:B------:R-:W-:Y:S01]  /*2550*/  FSEL R13, RZ, 255, !P5 ;  /* 0x437f0000ff0d7808 */ /* 0x000fe20006800000 */
[----:B------:R-:W-:Y:S01]  /*2560*/  FADD R29, RZ, R6 ;  /* 0x00000006ff1d7221 */ /* 0x000fe20000000000 */
[----:B------:R-:W-:-:S02]  /*2570*/  I2FP.F32.U32 R9, R8 ;  /* 0x0000000800097245 */ /* 0x000fc40000201000 */
[----:B---3--:R-:W-:Y:S02]  /*2580*/  FSETP.GE.AND P1, PT, R20, RZ, PT ;  /* 0x000000ff1400720b */ /* 0x008fe40003f26000 */
[----:B------:R-:W-:Y:S02]  /*2590*/  FSETP.GT.AND P3, PT, R30, 255, PT ;  /* 0x437f00001e00780b */ /* 0x000fe40003f64000 */
[----:B------:R-:W-:Y:S01]  /*25a0*/  SEL R22, RZ, 0x1, !P0 ;  /* 0x00000001ff167807 */ /* 0x000fe20004000000 */
[----:B------:R-:W1:Y:S01]  /*25b0*/  F2F.F64.F32 R4, R4 ;  /* 0x0000000400047310 */ /* 0x000e620000201800 */
[----:B------:R-:W-:Y:S02]  /*25c0*/  FSEL R31, RZ, 255, !P4 ;  /* 0x437f0000ff1f7808 */ /* 0x000fe40006000000 */
[----:B------:R-:W-:Y:S02]  /*25d0*/  I2FP.F32.U32 R27, R15 ;  /* 0x0000000f001b7245 */ /* 0x000fe40000201000 */
[----:B0-----:R-:W-:Y:S01]  /*25e0*/  FSETP.GE.AND P0, PT, R32, RZ, PT ;  /* 0x000000ff2000720b */ /* 0x001fe20003f06000 */
[----:B------:R-:W-:Y:S01]  /*25f0*/  FFMA R13, R2, R9, R13 ;  /* 0x00000009020d7223 */ /* 0x000fe2000000000d */
[----:B------:R-:W-:Y:S01]  /*2600*/  FSETP.LE.AND P1, PT, R20, 255, P1 ;  /* 0x437f00001400780b */ /* 0x000fe20000f23000 */
[----:B------:R-:W0:Y:S01]  /*2610*/  F2F.F64.F32 R6, R29 ;  /* 0x0000001d00067310 */ /* 0x000e220000201800 */
[----:B------:R-:W-:-:S02]  /*2620*/  FSETP.GT.AND P2, PT, R21, 255, PT ;  /* 0x437f00001500780b */ /* 0x000fc40003f44000 */
[----:B------:R-:W-:Y:S02]  /*2630*/  FSEL R23, RZ, 255, !P3 ;  /* 0x437f0000ff177808 */ /* 0x000fe40005800000 */
[----:B------:R-:W-:Y:S01]  /*2640*/  I2FP.F32.U32 R15, R12 ;  /* 0x0000000c000f7245 */ /* 0x000fe20000201000 */
[----:B------:R-:W-:Y:S01]  /*2650*/  FADD R28, RZ, R26 ;  /* 0x0000001aff1c7221 */ /* 0x000fe20000000000 */
[----:B------:R-:W-:Y:S01]  /*2660*/  FSETP.LE.AND P0, PT, R32, 255, P0 ;  /* 0x437f00002000780b */ /* 0x000fe20000703000 */
[----:B------:R-:W-:Y:S01]  /*2670*/  FFMA R27, R14, R27, R31 ;  /* 0x0000001b0e1b7223 */ /* 0x000fe2000000001f */
[----:B------:R-:W-:Y:S01]  /*2680*/  FSETP.GT.AND P3, PT, R20, 255, PT ;  /* 0x437f00001400780b */ /* 0x000fe20003f64000 */
[----:B------:R-:W-:Y:S01]  /*2690*/  FADD R33, RZ, R13 ;  /* 0x0000000dff217221 */ /* 0x000fe20000000000 */
[----:B------:R-:W-:Y:S02]  /*26a0*/  SEL R14, RZ, 0x1, !P1 ;  /* 0x00000001ff0e7807 */ /* 0x000fe40004800000 */
[----:B------:R-:W-:-:S02]  /*26b0*/  FSEL R26, RZ, 255, !P2 ;  /* 0x437f0000ff1a7808 */ /* 0x000fc40005000000 */
[----:B------:R-:W-:Y:S01]  /*26c0*/  I2FP.F32.U32 R22, R22 ;  /* 0x0000001600167245 */ /* 0x000fe20000201000 */
[----:B------:R-:W-:Y:S01]  /*26d0*/  FFMA R2, R30, R15, R23 ;  /* 0x0000000f1e027223 */ /* 0x000fe20000000017 */
[----:B------:R-:W-:Y:S01]  /*26e0*/  FSETP.GT.AND P1, PT, R32, 255, PT ;  /* 0x437f00002000780b */ /* 0x000fe20003f24000 */
[----:B------:R-:W-:Y:S01]  /*26f0*/  FADD R30, RZ, R27 ;  /* 0x0000001bff1e7221 */ /* 0x000fe20000000000 */
[----:B------:R-:W-:Y:S01]  /*2700*/  SEL R34, RZ, 0x1, !P0 ;  /* 0x00000001ff227807 */ /* 0x000fe20004000000 */
[----:B------:R-:W-:Y:S01]  /*2710*/  F2F.F64.F32 R8, R28 ;  /* 0x0000001c00087310 */ /* 0x000fe20000201800 */
[----:B------:R-:W-:Y:S01]  /*2720*/  FSEL R27, RZ, 255, !P3 ;  /* 0x437f0000ff1b7808 */ /* 0x000fe20005800000 */
[----:B------:R-:W-:Y:S01]  /*2730*/  FFMA R21, R21, R22, R26 ;  /* 0x0000001615157223 */ /* 0x000fe2000000001a */
[----:B------:R-:W-:Y:S01]  /*2740*/  I2FP.F32.U32 R23, R14 ;  /* 0x0000000e00177245 */ /* 0x000fe20000201000 */
[----:B------:R-:W-:Y:S01]  /*2750*/  FADD R2, RZ, R2 ;  /* 0x00000002ff027221 */ /* 0x000fe20000000000 */
[----:B------:R-:W-:-:S02]  /*2760*/  FSEL R37, RZ, 255, !P1 ;  /* 0x437f0000ff257808 */ /* 0x000fc40004800000 */
[----:B------:R-:W-:Y:S01]  /*2770*/  I2FP.F32.U32 R35, R34 ;  /* 0x0000002200237245 */ /* 0x000fe20000201000 */
[----:B------:R2:W3:Y:S01]  /*2780*/  F2F.F64.F32 R12, R33 ;  /* 0x00000021000c7310 */ /* 0x0004e20000201800 */
[----:B------:R-:W-:Y:S01]  /*2790*/  FFMA R23, R20, R23, R27 ;  /* 0x0000001714177223 */ /* 0x000fe2000000001b */
[----:B------:R-:W-:Y:S01]  /*27a0*/  FADD R21, RZ, R21 ;  /* 0x00000015ff157221 */ /* 0x000fe20000000000 */
[----:B-1----:R-:W-:Y:S01]  /*27b0*/  DFMA R18, R4, R18, R24 ;  /* 0x000000120412722b */ /* 0x002fe20000000018 */
[----:B------:R-:W-:Y:S01]  /*27c0*/  FADD R40, R33, -R2 ;  /* 0x8000000221287221 */ /* 0x000fe20000000000 */
[----:B------:R-:W-:Y:S01]  /*27d0*/  FFMA R37, R32, R35, R37 ;  /* 0x0000002320257223 */ /* 0x000fe20000000025 */
[----:B0-----:R-:W-:Y:S01]  /*27e0*/  DADD R24, R6, R6 ;  /* 0x0000000006187229 */ /* 0x001fe20000000006 */
[----:B------:R-:W-:Y:S01]  /*27f0*/  FADD R31, RZ, R23 ;  /* 0x00000017ff1f7221 */ /* 0x000fe20000000000 */
[----:B------:R0:W1:Y:S01]  /*2800*/  F2F.F64.F32 R14, R30 ;  /* 0x0000001e000e7310 */ /* 0x0000620000201800 */
[----:B--2---:R-:W-:Y:S01]  /*2810*/  FADD R33, -R10, R11 ;  /* 0x0000000b0a217221 */ /* 0x004fe20000000100 */
[----:B------:R-:W-:-:S06]  /*2820*/  FADD R10, RZ, R37 ;  /* 0x00000025ff0a7221 */ /* 0x000fcc0000000000 */
[----:B------:R-:W2:Y:S01]  /*2830*/  F2F.F64.F32 R26, R2 ;  /* 0x00000002001a7310 */ /* 0x000ea20000201800 */
[----:B0-----:R-:W-:Y:S01]  /*2840*/  FADD R30, R30, -R31 ;  /* 0x8000001f1e1e7221 */ /* 0x001fe20000000000 */
[----:B---3--:R-:W-:-:S06]  /*2850*/  DFMA R36, R12, -5, R24 ;  /* 0xc01400000c24782b */ /* 0x008fcc0000000018 */
[----:B------:R-:W-:Y:S01]  /*2860*/  F2F.F64.F32 R20, R21 ;  /* 0x0000001500147310 */ /* 0x000fe20000201800 */
[----:B------:R-:W-:-:S07]  /*2870*/  DADD R38, R8, R8 ;  /* 0x0000000008267229 */ /* 0x000fce0000000008 */
[----:B------:R-:W0:Y:S01]  /*2880*/  F2F.F64.F32 R34, R40 ;  /* 0x0000002800227310 */ /* 0x000e220000201800 */
[----:B-1----:R-:W-:-:S07]  /*2890*/  DFMA R38, R14, -5, R38 ;  /* 0xc01400000e26782b */ /* 0x002fce0000000026 */
[----:B------:R-:W1:Y:S08]  /*28a0*/  F2F.F64.F32 R22, R31 ;  /* 0x0000001f00167310 */ /* 0x000e700000201800 */
[----:B------:R-:W-:Y:S08]  /*28b0*/  F2F.F64.F32 R10, R10 ;  /* 0x0000000a000a7310 */ /* 0x000ff00000201800 */
[----:B------:R-:W3:Y:S01]  /*28c0*/  F2F.F64.F32 R24, R30 ;  /* 0x0000001e00187310 */ /* 0x000ee20000201800 */
[----:B--2---:R-:W-:-:S02]  /*28d0*/  DFMA R36, R26, 4, R36 ;  /* 0x401000001a24782b */ /* 0x004fc40000000024 */
[----:B0-----:R-:W-:-:S05]  /*28e0*/  DFMA R34, R34, 3, R20 ;  /* 0x400800002222782b */ /* 0x001fca0000000014 */
[----:B------:R-:W0:Y:S01]  /*28f0*/  F2F.F64.F32 R26, R33 ;  /* 0x00000021001a7310 */ /* 0x000e220000201800 */
[----:B------:R-:W-:Y:S01]  /*2900*/  FADD R2, -R29, R2 ;  /* 0x000000021d027221 */ /* 0x000fe20000000100 */
[----:B-1----:R-:W-:Y:S02]  /*2910*/  DFMA R22, R22, 4, R38 ;  /* 0x401000001616782b */ /* 0x002fe40000000026 */
[----:B------:R-:W-:Y:S02]  /*2920*/  DADD R34, -R6, R34 ;  /* 0x0000000006227229 */ /* 0x000fe40000000122 */
[----:B---3--:R-:W-:Y:S02]  /*2930*/  DFMA R24, R24, 3, R10 ;  /* 0x400800001818782b */ /* 0x008fe4000000000a */
[----:B------:R-:W-:Y:S01]  /*2940*/  DADD R36, R36, -R20 ;  /* 0x0000000024247229 */ /* 0x000fe20000000814 */
[----:B------:R-:W1:Y:S01]  /*2950*/  F2F.F64.F32 R20, R2 ;  /* 0x0000000200147310 */ /* 0x000e620000201800 */
[----:B------:R-:W-:Y:S01]  /*2960*/  FADD R28, -R28, R31 ;  /* 0x0000001f1c1c7221 */ /* 0x000fe20000000100 */
[----:B------:R-:W-:-:S03]  /*2970*/  DADD R22, R22, -R10 ;  /* 0x0000000016167229 */ /* 0x000fc6000000080a */
[----:B------:R-:W-:Y:S02]  /*2980*/  DADD R24, -R8, R24 ;  /* 0x0000000008187229 */ /* 0x000fe40000000118 */
[C---:B0-----:R-:W-:Y:S02]  /*2990*/  DFMA R18, R4.reuse, R18, R26 ;  /* 0x000000120412722b */ /* 0x041fe4000000001a */
[C---:B------:R-:W-:Y:S01]  /*29a0*/  DMUL R6, R4.reuse, 0.5 ;  /* 0x3fe0000004067828 */ /* 0x040fe20000000000 */
[----:B------:R-:W0:Y:S01]  /*29b0*/  F2F.F64.F32 R8, R28 ;  /* 0x0000001c00087310 */ /* 0x000e220000201800 */
[C---:B------:R-:W-:Y:S02]  /*29c0*/  DFMA R34, R4.reuse, R34, R36 ;  /* 0x000000220422722b */ /* 0x040fe40000000024 */
[----:B------:R-:W-:-:S04]  /*29d0*/  DFMA R22, R4, R24, R22 ;  /* 0x000000180416722b */ /* 0x000fc80000000016 */
[----:B------:R-:W-:Y:S02]  /*29e0*/  DFMA R18, R6, R18, R16 ;  /* 0x000000120612722b */ /* 0x000fe40000000010 */
[C---:B-1----:R-:W-:Y:S02]  /*29f0*/  DFMA R20, R4.reuse, R34, R20 ;  /* 0x000000220414722b */ /* 0x042fe40000000014 */
[----:B0-----:R-:W-:-:S06]  /*2a00*/  DFMA R8, R4, R22, R8 ;  /* 0x000000160408722b */ /* 0x001fcc0000000008 */
[C---:B------:R-:W-:Y:S01]  /*2a10*/  DFMA R20, R6.reuse, R20, R12 ;  /* 0x000000140614722b */ /* 0x040fe2000000000c */
[----:B------:R-:W0:Y:S01]  /*2a20*/  F2F.F32.F64 R18, R18 ;  /* 0x0000001200127310 */ /* 0x000e220000301000 */
[----:B------:R-:W-:-:S08]  /*2a30*/  DFMA R8, R6, R8, R14 ;  /* 0x000000080608722b */ /* 0x000fd0000000000e */
[----:B------:R-:W1:Y:S01]  /*2a40*/  F2F.F32.F64 R20, R20 ;  /* 0x0000001400147310 */ /* 0x000e620000301000 */
[----:B0-----:R-:W-:-:S07]  /*2a50*/  FSETP.GE.AND P0, PT, R18, RZ, PT ;  /* 0x000000ff1200720b */ /* 0x001fce0003f06000 */
[----:B------:R-:W0:Y:S01]  /*2a60*/  F2F.F32.F64 R8, R8 ;  /* 0x0000000800087310 */ /* 0x000e220000301000 */
[C---:B------:R-:W-:Y:S02]  /*2a70*/  FSETP.LE.AND P0, PT, R18.reuse, 255, P0 ;  /* 0x437f00001200780b */ /* 0x040fe40000703000 */
[----:B------:R-:W-:Y:S02]  /*2a80*/  FSETP.GT.AND P1, PT, R18, 255, PT ;  /* 0x437f00001200780b */ /* 0x000fe40003f24000 */
[----:B------:R-:W-:Y:S02]  /*2a90*/  SEL R2, RZ, 0x1, !P0 ;  /* 0x00000001ff027807 */ /* 0x000fe40004000000 */
[C---:B-1----:R-:W-:Y:S02]  /*2aa0*/  FSETP.GE.AND P0, PT, R20.reuse, RZ, PT ;  /* 0x000000ff1400720b */ /* 0x042fe40003f06000 */
[----:B------:R-:W-:Y:S02]  /*2ab0*/  FSEL R7, RZ, 255, !P1 ;  /* 0x437f0000ff077808 */ /* 0x000fe40004800000 */
[----:B------:R-:W-:-:S02]  /*2ac0*/  FSETP.LE.AND P0, PT, R20, 255, P0 ;  /* 0x437f00001400780b */ /* 0x000fc40000703000 */
[----:B------:R-:W-:Y:S02]  /*2ad0*/  I2FP.F32.U32 R5, R2 ;  /* 0x0000000200057245 */ /* 0x000fe40000201000 */
[----:B0-----:R-:W-:Y:S02]  /*2ae0*/  FSETP.GE.AND P1, PT, R8, RZ, PT ;  /* 0x000000ff0800720b */ /* 0x001fe40003f26000 */
[----:B------:R-:W-:Y:S02]  /*2af0*/  FSETP.GT.AND P2, PT, R20, 255, PT ;  /* 0x437f00001400780b */ /* 0x000fe40003f44000 */
[----:B------:R-:W-:Y:S01]  /*2b00*/  SEL R2, RZ, 0x1, !P0 ;  /* 0x00000001ff027807 */ /* 0x000fe20004000000 */
[----:B------:R-:W-:Y:S01]  /*2b10*/  FFMA R5, R18, R5, R7 ;  /* 0x0000000512057223 */ /* 0x000fe20000000007 */
[----:B------:R-:W-:Y:S02]  /*2b20*/  FSETP.LE.AND P1, PT, R8, 255, P1 ;  /* 0x437f00000800780b */ /* 0x000fe40000f23000 */
[----:B------:R-:W-:-:S02]  /*2b30*/  FSEL R9, RZ, 255, !P2 ;  /* 0x437f0000ff097808 */ /* 0x000fc40005000000 */
[----:B------:R-:W-:Y:S02]  /*2b40*/  I2FP.F32.U32 R7, R2 ;  /* 0x0000000200077245 */ /* 0x000fe40000201000 */
[----:B------:R-:W-:Y:S02]  /*2b50*/  FSETP.GT.AND P0, PT, R8, 255, PT ;  /* 0x437f00000800780b */ /* 0x000fe40003f04000 */
[----:B------:R-:W-:Y:S01]  /*2b60*/  SEL R2, RZ, 0x1, !P1 ;  /* 0x00000001ff027807 */ /* 0x000fe20004800000 */
[----:B------:R-:W-:Y:S01]  /*2b70*/  FFMA R7, R20, R7, R9 ;  /* 0x0000000714077223 */ /* 0x000fe20000000009 */
[----:B------:R-:W-:Y:S02]  /*2b80*/  FSEL R11, RZ, 255, !P0 ;  /* 0x437f0000ff0b7808 */ /* 0x000fe40004000000 */
[----:B------:R-:W-:Y:S01]  /*2b90*/  I2FP.F32.U32 R9, R2 ;  /* 0x0000000200097245 */ /* 0x000fe20000201000 */
[----:B------:R-:W-:-:S04]  /*2ba0*/  FADD R5, RZ, R5 ;  /* 0x00000005ff057221 */ /* 0x000fc80000000000 */
[----:B------:R-:W-:Y:S01]  /*2bb0*/  FFMA R9, R8, R9, R11 ;  /* 0x0000000908097223 */ /* 0x000fe2000000000b */
[----:B------:R-:W-:-:S03]  /*2bc0*/  FADD R7, RZ, R7 ;  /* 0x00000007ff077221 */ /* 0x000fc60000000000 */
[----:B------:R-:W-:Y:S01]  /*2bd0*/  FADD R9, RZ, R9 ;  /* 0x00000009ff097221 */ /* 0x000fe20000000000 */
[----:B------:R-:W-:Y:S01]  /*2be0*/  IMAD R0, R3, UR6, R0 ;  /* 0x0000000603007c24 */ /* 0x000fe2000f8e0200 */
[----:B------:R-:W0:Y:S03]  /*2bf0*/  F2I.U32.TRUNC.NTZ R5, R5 ;  /* 0x0000000500057305 */ /* 0x000e26000020f000 */
[----:B------:R-:W-:-:S05]  /*2c00*/  IMAD R0, R0, 0x3, RZ ;  /* 0x0000000300007824 */ /* 0x000fca00078e02ff */
[----:B------:R-:W1:Y:S01]  /*2c10*/  F2I.U32.TRUNC.NTZ R7, R7 ;  /* 0x0000000700077305 */ /* 0x000e62000020f000 */
[----:B------:R-:W-:-:S07]  /*2c20*/  IADD3 R2, P0, PT, R0, UR8, RZ ;  /* 0x0000000800027c10 */ /* 0x000fce000ff1e0ff */
[----:B------:R-:W2:Y:S01]  /*2c30*/  F2I.U32.TRUNC.NTZ R9, R9 ;  /* 0x0000000900097305 */ /* 0x000ea2000020f000 */
[----:B------:R-:W-:-:S05]  /*2c40*/  LEA.HI.X.SX32 R3, R0, UR9, 0x1, P0 ;  /* 0x0000000900037c11 */ /* 0x000fca00080f0eff */
[----:B0-----:R-:W-:Y:S04]  /*2c50*/  STG.E.U8 desc[UR4][R2.64], R5 ;  /* 0x0000000502007986 */ /* 0x001fe8000c101104 */
[----:B-1----:R-:W-:Y:S04]  /*2c60*/  STG.E.U8 desc[UR4][R2.64+0x1], R7 ;  /* 0x0000010702007986 */ /* 0x002fe8000c101104 */
[----:B--2---:R-:W-:Y:S01]  /*2c70*/  STG.E.U8 desc[UR4][R2.64+0x2], R9 ;  /* 0x0000020902007986 */ /* 0x004fe2000c101104 */
[----:B------:R-:W-:Y:S05]  /*2c80*/  EXIT ;  /* 0x000000000000794d */ /* 0x000fea0003800000 */
        .weak           $__internal_2_$__cuda_sm20_div_rn_f64_full
        .type           $__internal_2_$__cuda_sm20_div_rn_f64_full,@function
        .size           $__internal_2_$__cuda_sm20_div_rn_f64_full,(.L_x_37 - $__internal_2_$__cuda_sm20_div_rn_f64_full)
$__internal_2_$__cuda_sm20_div_rn_f64_full:
        /* <DEDUP_REMOVED lines=15> */
[----:B------:R-:W-:Y:S02]  /*2d80*/  @!P2 ISETP.GE.U32.AND P3, PT, R23, R16, PT ;  /* 0x000000101700a20c */ /* 0x000fe40003f66070 */
        /* <DEDUP_REMOVED lines=25> */
[----:B------:R-:W-:Y:S02]  /*2f20*/  ISETP.GE.U32.AND P0, PT, R23, R14, PT ;  /* 0x0000000e1700720c */ /* 0x000fe40003f06070 */
[----:B------:R-:W-:Y:S02]  /*2f30*/  VIMNMX R10, PT, PT, R10, 0x46a00000, PT ;  /* 0x46a000000a0a7848 */ /* 0x000fe40003fe0100 */
[----:B------:R-:W-:-:S05]  /*2f40*/  SEL R11, R22, 0x63400000, !P0 ;  /* 0x63400000160b7807 */ /* 0x000fca0004000000 */
[----:B------:R-:W-:Y:S02]  /*2f50*/  IMAD.IADD R18, R10, 0x1, -R11 ;  /* 0x000000010a127824 */ /* 0x000fe400078e0a0b */
[----:B------:R-:W-:Y:S02]  /*2f60*/  IMAD.MOV.U32 R10, RZ, RZ, RZ ;  /* 0x000000ffff0a7224 */ /* 0x000fe400078e00ff */
        /* <DEDUP_REMOVED lines=20> */
.L_x_27:
        /* <DEDUP_REMOVED lines=16> */
.L_x_30:
[----:B------:R-:W-:Y:S01]  /*31b0*/  LOP3.LUT R15, R5, 0x80000, RZ, 0xfc, !PT ;  /* 0x00080000050f7812 */ /* 0x000fe200078efcff */
[----:B------:R-:W-:Y:S01]  /*31c0*/  IMAD.MOV.U32 R14, RZ, RZ, R4 ;  /* 0x000000ffff0e7224 */ /* 0x000fe200078e0004 */
[----:B------:R-:W-:Y:S06]  /*31d0*/  BRA `(.L_x_28) ;  /* 0x0000000000087947 */ /* 0x000fec0003800000 */
.L_x_29:
[----:B------:R-:W-:Y:S01]  /*31e0*/  LOP3.LUT R15, R11, 0x80000, RZ, 0xfc, !PT ;  /* 0x000800000b0f7812 */ /* 0x000fe200078efcff */
[----:B------:R-:W-:-:S07]  /*31f0*/  IMAD.MOV.U32 R14, RZ, RZ, R10 ;  /* 0x000000ffff0e7224 */ /* 0x000fce00078e000a */
.L_x_28:
[----:B------:R-:W-:Y:S05]  /*3200*/  BSYNC.RECONVERGENT B1 ;  /* 0x0000000000017941 */ /* 0x000fea0003800200 */
.L_x_26:
[----:B------:R-:W-:Y:S02]  /*3210*/  IMAD.MOV.U32 R4, RZ, RZ, R2 ;  /* 0x000000ffff047224 */ /* 0x000fe400078e0002 */
[----:B------:R-:W-:-:S04]  /*3220*/  IMAD.MOV.U32 R5, RZ, RZ, 0x0 ;  /* 0x00000000ff057424 */ /* 0x000fc800078e00ff */
[----:B------:R-:W-:Y:S05]  /*3230*/  RET.REL.NODEC R4 `(_Z26bicubicInterpolationKernelPhS_iiiii) ;  /* 0xffffffcc04707950 */ /* 0x000fea0003c3ffff */
.L_x_31:
        /* <DEDUP_REMOVED lines=12> */
.L_x_37:


//--------------------- .text._Z16rgbaToRGB_KernelPhP6RGBA_ti --------------------------
	.section	.text._Z16rgbaToRGB_KernelPhP6RGBA_ti,"ax",@progbits
	.align	128
        .global         _Z16rgbaToRGB_KernelPhP6RGBA_ti
        .type           _Z16rgbaToRGB_KernelPhP6RGBA_ti,@function
        .size           _Z16rgbaToRGB_KernelPhP6RGBA_ti,(.L_x_41 - _Z16rgbaToRGB_KernelPhP6RGBA_ti)
        .other          _Z16rgbaToRGB_KernelPhP6RGBA_ti,@"STO_CUDA_ENTRY STV_DEFAULT"
_Z16rgbaToRGB_KernelPhP6RGBA_ti:
.text._Z16rgbaToRGB_KernelPhP6RGBA_ti:
[----:B------:R-:W-:Y:S01]  /*0000*/  LDC R1, c[0x0][0x37c] ;  /* 0x0000df00ff017b82 */ /* 0x000fe20000000800 */
[----:B------:R-:W0:Y:S07]  /*0010*/  S2R R0, SR_TID.X ;  /* 0x0000000000007919 */ /* 0x000e2e0000002100 */
[----:B------:R-:W0:Y:S01]  /*0020*/  S2UR UR4, SR_CTAID.X ;  /* 0x00000000000479c3 */ /* 0x000e220000002500 */
[----:B------:R-:W1:Y:S01]  /*0030*/  LDCU UR5, c[0x0][0x390] ;  /* 0x00007200ff0577ac */ /* 0x000e620008000800 */
[----:B------:R-:W2:Y:S06]  /*0040*/  LDCU.64 UR6, c[0x0][0x358] ;  /* 0x00006b00ff0677ac */ /* 0x000eac0008000a00 */
[----:B------:R-:W0:Y:S02]  /*0050*/  LDC R5, c[0x0][0x360] ;  /* 0x0000d800ff057b82 */ /* 0x000e240000000800 */
[----:B0-----:R-:W-:-:S05]  /*0060*/  IMAD R5, R5, UR4, R0 ;  /* 0x0000000405057c24 */ /* 0x001fca000f8e0200 */
[----:B-1----:R-:W-:-:S13]  /*0070*/  ISETP.GE.AND P0, PT, R5, UR5, PT ;  /* 0x0000000505007c0c */ /* 0x002fda000bf06270 */
[----:B------:R-:W0:Y:S02]  /*0080*/  @!P0 LDC.64 R2, c[0x0][0x388] ;  /* 0x0000e200ff028b82 */ /* 0x000e240000000a00 */
[----:B0-----:R-:W-:-:S06]  /*0090*/  @!P0 IMAD.WIDE R2, R5, 0x4, R2 ;  /* 0x0000000405028825 */ /* 0x001fcc00078e0202 */
[----:B--2---:R-:W2:Y:S01]  /*00a0*/  @!P0 LDG.E R3, desc[UR6][R2.64] ;  /* 0x0000000602038981 */ /* 0x004ea2000c1e1900 */
[----:B------:R-:W0:Y:S01]  /*00b0*/  S2UR UR5, SR_CgaCtaId ;  /* 0x00000000000579c3 */ /* 0x000e220000008800 */
[----:B------:R-:W-:Y:S02]  /*00c0*/  UMOV UR4, 0x400 ;  /* 0x0000040000047882 */ /* 0x000fe40000000000 */
[----:B0-----:R-:W-:-:S06]  /*00d0*/  ULEA UR4, UR5, UR4, 0x18 ;  /* 0x0000000405047291 */ /* 0x001fcc000f8ec0ff */
[----:B------:R-:W-:-:S05]  /*00e0*/  LEA R0, R0, UR4, 0x2 ;  /* 0x0000000400007c11 */ /* 0x000fca000f8e10ff */
[----:B--2---:R0:W-:Y:S01]  /*00f0*/  @!P0 STS [R0], R3 ;  /* 0x0000000300008388 */ /* 0x0041e20000000800 */
[----:B------:R-:W-:Y:S06]  /*0100*/  BAR.SYNC.DEFER_BLOCKING 0x0 ;  /* 0x0000000000007b1d */ /* 0x000fec0000010000 */
[----:B------:R-:W-:Y:S05]  /*0110*/  @P0 EXIT ;  /* 0x000000000000094d */ /* 0x000fea0003800000 */
[----:B0-----:R-:W0:Y:S01]  /*0120*/  LDS R0, [R0] ;  /* 0x0000000000007984 */ /* 0x001e220000000800 */
[----:B------:R-:W1:Y:S01]  /*0130*/  LDCU.64 UR4, c[0x0][0x380] ;  /* 0x00007000ff0477ac */ /* 0x000e620008000a00 */
[----:B------:R-:W-:-:S05]  /*0140*/  IMAD R5, R5, 0x3, RZ ;  /* 0x0000000305057824 */ /* 0x000fca00078e02ff */
[----:B-1----:R-:W-:-:S04]  /*0150*/  IADD3 R2, P0, PT, R5, UR4, RZ ;  /* 0x0000000405027c10 */ /* 0x002fc8000ff1e0ff */
[----:B------:R-:W-:Y:S02]  /*0160*/  LEA.HI.X.SX32 R3, R5, UR5, 0x1, P0 ;  /* 0x0000000505037c11 */ /* 0x000fe400080f0eff */
[C---:B0-----:R-:W-:Y:S02]  /*0170*/  PRMT R5, R0.reuse, 0x7770, RZ ;  /* 0x0000777000057816 */ /* 0x041fe400000000ff */
[C---:B------:R-:W-:Y:S02]  /*0180*/  PRMT R7, R0.reuse, 0x7771, RZ ;  /* 0x0000777100077816 */ /* 0x040fe400000000ff */
[----:B------:R-:W-:Y:S01]  /*0190*/  PRMT R9, R0, 0x7772, RZ ;  /* 0x0000777200097816 */ /* 0x000fe200000000ff */
[----:B------:R-:W-:Y:S04]  /*01a0*/  STG.E.U8 desc[UR6][R2.64], R5 ;  /* 0x0000000502007986 */ /* 0x000fe8000c101106 */
[----:B------:R-:W-:Y:S04]  /*01b0*/  STG.E.U8 desc[UR6][R2.64+0x1], R7 ;  /* 0x0000010702007986 */ /* 0x000fe8000c101106 */
[----:B------:R-:W-:Y:S01]  /*01c0*/  STG.E.U8 desc[UR6][R2.64+0x2], R9 ;  /* 0x0000020902007986 */ /* 0x000fe2000c101106 */
[----:B------:R-:W-:Y:S05]  /*01d0*/  EXIT ;  /* 0x000000000000794d */ /* 0x000fea0003800000 */
.L_x_32:
        /* <DEDUP_REMOVED lines=10> */
.L_x_41:


//--------------------- .text._Z16rgbToRGBA_KernelP6RGBA_tPhi --------------------------
	.section	.text._Z16rgbToRGBA_KernelP6RGBA_tPhi,"ax",@progbits
	.align	128
        .global         _Z16rgbToRGBA_KernelP6RGBA_tPhi
        .type           _Z16rgbToRGBA_KernelP6RGBA_tPhi,@function
        .size           _Z16rgbToRGBA_KernelP6RGBA_tPhi,(.L_x_42 - _Z16rgbToRGBA_KernelP6RGBA_tPhi)
        .other          _Z16rgbToRGBA_KernelP6RGBA_tPhi,@"STO_CUDA_ENTRY STV_DEFAULT"
_Z16rgbToRGBA_KernelP6RGBA_tPhi:
.text._Z16rgbToRGBA_KernelP6RGBA_tPhi:
[----:B------:R-:W-:Y:S01]  /*0000*/  LDC R1, c[0x0][0x37c] ;  /* 0x0000df00ff017b82 */ /* 0x000fe20000000800 */
[----:B------:R-:W0:Y:S07]  /*0010*/  S2R R15, SR_TID.X ;  /* 0x00000000000f7919 */ /* 0x000e2e0000002100 */
[----:B------:R-:W0:Y:S01]  /*0020*/  S2UR UR4, SR_CTAID.X ;  /* 0x00000000000479c3 */ /* 0x000e220000002500 */
[----:B------:R-:W1:Y:S07]  /*0030*/  LDCU UR5, c[0x0][0x390] ;  /* 0x00007200ff0577ac */ /* 0x000e6e0008000800 */
[----:B------:R-:W0:Y:S02]  /*0040*/  LDC R0, c[0x0][0x360] ;  /* 0x0000d800ff007b82 */ /* 0x000e240000000800 */
[----:B0-----:R-:W-:-:S05]  /*0050*/  IMAD R5, R0, UR4, R15 ;  /* 0x0000000400057c24 */ /* 0x001fca000f8e020f */
[----:B-1----:R-:W-:Y:S01]  /*0060*/  ISETP.GE.AND P0, PT, R5, UR5, PT ;  /* 0x0000000505007c0c */ /* 0x002fe2000bf06270 */
[----:B------:R-:W0:-:S12]  /*0070*/  LDCU.64 UR4, c[0x0][0x358] ;  /* 0x00006b00ff0477ac */ /* 0x000e180008000a00 */
[----:B------:R-:W1:Y:S01]  /*0080*/  @!P0 LDC.64 R2, c[0x0][0x388] ;  /* 0x0000e200ff028b82 */ /* 0x000e620000000a00 */
[----:B------:R-:W-:-:S05]  /*0090*/  @!P0 IMAD R0, R5, 0x3, RZ ;  /* 0x0000000305008824 */ /* 0x000fca00078e02ff */
[----:B-1----:R-:W-:-:S04]  /*00a0*/  @!P0 IADD3 R2, P1, PT, R0, R2, RZ ;  /* 0x0000000200028210 */ /* 0x002fc80007f3e0ff */
[----:B------:R-:W-:-:S05]  /*00b0*/  @!P0 LEA.HI.X.SX32 R3, R0, R3, 0x1, P1 ;  /* 0x0000000300038211 */ /* 0x000fca00008f0eff */
[----:B0-----:R-:W2:Y:S04]  /*00c0*/  @!P0 LDG.E.U8 R7, desc[UR4][R2.64] ;  /* 0x0000000402078981 */ /* 0x001ea8000c1e1100 */
[----:B------:R-:W3:Y:S04]  /*00d0*/  @!P0 LDG.E.U8 R9, desc[UR4][R2.64+0x1] ;  /* 0x0000010402098981 */ /* 0x000ee8000c1e1100 */
[----:B------:R-:W4:Y:S01]  /*00e0*/  @!P0 LDG.E.U8 R11, desc[UR4][R2.64+0x2] ;  /* 0x00000204020b8981 */ /* 0x000f22000c1e1100 */
[----:B------:R-:W-:Y:S01]  /*00f0*/  MOV R0, 0x400 ;  /* 0x0000040000007802 */ /* 0x000fe20000000f00 */
[----:B------:R-:W0:Y:S03]  /*0100*/  S2R R13, SR_CgaCtaId ;  /* 0x00000000000d7919 */ /* 0x000e260000008800 */
[----:B0-----:R-:W-:-:S05]  /*0110*/  LEA R0, R13, R0, 0x18 ;  /* 0x000000000d007211 */ /* 0x001fca00078ec0ff */
[----:B------:R-:W-:-:S05]  /*0120*/  IMAD R0, R15, 0x3, R0 ;  /* 0x000000030f007824 */ /* 0x000fca00078e0200 */
[----:B--2---:R0:W-:Y:S04]  /*0130*/  @!P0 STS.U8 [R0], R7 ;  /* 0x0000000700008388 */ /* 0x0041e80000000000 */
[----:B---3--:R0:W-:Y:S04]  /*0140*/  @!P0 STS.U8 [R0+0x1], R9 ;  /* 0x0000010900008388 */ /* 0x0081e80000000000 */
[----:B----4-:R0:W-:Y:S01]  /*0150*/  @!P0 STS.U8 [R0+0x2], R11 ;  /* 0x0000020b00008388 */ /* 0x0101e20000000000 */
[----:B------:R-:W-:Y:S06]  /*0160*/  BAR.SYNC.DEFER_BLOCKING 0x0 ;  /* 0x0000000000007b1d */ /* 0x000fec0000010000 */
[----:B------:R-:W-:Y:S05]  /*0170*/  @P0 EXIT ;  /* 0x000000000000094d */ /* 0x000fea0003800000 */
[----:B------:R-:W-:Y:S01]  /*0180*/  LDS.U8 R4, [R0+0x1] ;  /* 0x0000010000047984 */ /* 0x000fe20000000000 */
[----:B------:R-:W1:Y:S01]  /*0190*/  LDC.64 R2, c[0x0][0x380] ;  /* 0x0000e000ff027b82 */ /* 0x000e620000000a00 */
[----:B------:R-:W-:Y:S02]  /*01a0*/  UMOV UR6, 0x3340 ;  /* 0x0000334000067882 */ /* 0x000fe40000000000 */
[----:B0-----:R-:W0:Y:S01]  /*01b0*/  LDS.U8 R7, [R0] ;  /* 0x0000000000077984 */ /* 0x001e220000000000 */
[----:B------:R-:W-:-:S03]  /*01c0*/  IMAD.U32 R9, RZ, RZ, UR6 ;  /* 0x00000006ff097e24 */ /* 0x000fc6000f8e00ff */
[----:B------:R-:W2:Y:S01]  /*01d0*/  LDS.U8 R6, [R0+0x2] ;  /* 0x0000020000067984 */ /* 0x000ea20000000000 */
[----:B-1----:R-:W-:Y:S01]  /*01e0*/  IMAD.WIDE R2, R5, 0x4, R2 ;  /* 0x0000000405027825 */ /* 0x002fe200078e0202 */
[----:B0-----:R-:W-:Y:S02]  /*01f0*/  PRMT R4, R7, 0x3340, R4 ;  /* 0x0000334007047816 */ /* 0x001fe40000000004 */
[----:B--2---:R-:W-:-:S04]  /*0200*/  PRMT R7, R6, R9, 0xffff ;  /* 0x0000ffff06077416 */ /* 0x004fc80000000009 */
[----:B------:R-:W-:-:S05]  /*0210*/  PRMT R7, R4, 0x5410, R7 ;  /* 0x0000541004077816 */ /* 0x000fca0000000007 */
[----:B------:R-:W-:Y:S01]  /*0220*/  STG.E desc[UR4][R2.64], R7 ;  /* 0x0000000702007986 */ /* 0x000fe2000c101904 */
[----:B------:R-:W-:Y:S05]  /*0230*/  EXIT ;  /* 0x000000000000794d */ /* 0x000fea0003800000 */
.L_x_33:
        /* <DEDUP_REMOVED lines=12> */
.L_x_42:


//--------------------- .text._Z19RGB2GreyscaleKernelPhS_ii --------------------------
	.section	.text._Z19RGB2GreyscaleKernelPhS_ii,"ax",@progbits
	.align	128
        .global         _Z19RGB2GreyscaleKernelPhS_ii
        .type           _Z19RGB2GreyscaleKernelPhS_ii,@function
        .size           _Z19RGB2GreyscaleKernelPhS_ii,(.L_x_43 - _Z19RGB2GreyscaleKernelPhS_ii)
        .other          _Z19RGB2GreyscaleKernelPhS_ii,@"STO_CUDA_ENTRY STV_DEFAULT"
_Z19RGB2GreyscaleKernelPhS_ii:
.text._Z19RGB2GreyscaleKernelPhS_ii:
        /* <DEDUP_REMOVED lines=13> */
[----:B------:R-:W0:Y:S01]  /*00d0*/  LDCU.128 UR8, c[0x0][0x380] ;  /* 0x00007000ff0877ac */ /* 0x000e220008000c00 */
[----:B------:R-:W-:Y:S01]  /*00e0*/  IMAD R0, R0, UR6, R3 ;  /* 0x0000000600007c24 */ /* 0x000fe2000f8e0203 */
[----:B------:R-:W1:Y:S03]  /*00f0*/  LDCU.64 UR4, c[0x0][0x358] ;  /* 0x00006b00ff0477ac */ /* 0x000e660008000a00 */
[----:B------:R-:W-:-:S05]  /*0100*/  IMAD R3, R0, 0x3, RZ ;  /* 0x0000000300037824 */ /* 0x000fca00078e02ff */
[----:B0-----:R-:W-:-:S04]  /*0110*/  IADD3 R2, P0, PT, R3, UR8, RZ ;  /* 0x0000000803027c10 */ /* 0x001fc8000ff1e0ff */
[----:B------:R-:W-:-:S05]  /*0120*/  LEA.HI.X.SX32 R3, R3, UR9, 0x1, P0 ;  /* 0x0000000903037c11 */ /* 0x000fca00080f0eff */
[----:B-1----:R-:W2:Y:S04]  /*0130*/  LDG.E.U8 R4, desc[UR4][R2.64] ;  /* 0x0000000402047981 */ /* 0x002ea8000c1e1100 */
[----:B------:R-:W3:Y:S04]  /*0140*/  LDG.E.U8 R5, desc[UR4][R2.64+0x1] ;  /* 0x0000010402057981 */ /* 0x000ee8000c1e1100 */
[----:B------:R-:W4:Y:S01]  /*0150*/  LDG.E.U8 R6, desc[UR4][R2.64+0x2] ;  /* 0x0000020402067981 */ /* 0x000f22000c1e1100 */
[----:B--2---:R-:W-:Y:S02]  /*0160*/  IMAD R4, R4, 0x15, RZ ;  /* 0x0000001504047824 */ /* 0x004fe400078e02ff */
[----:B---3--:R-:W-:-:S02]  /*0170*/  IMAD R5, R5, 0x47, RZ ;  /* 0x0000004705057824 */ /* 0x008fc400078e02ff */
[----:B------:R-:W-:Y:S02]  /*0180*/  IMAD R4, R4, 0x147b, RZ ;  /* 0x0000147b04047824 */ /* 0x000fe400078e02ff */
[----:B----4-:R-:W-:Y:S02]  /*0190*/  IMAD R6, R6, 0x7, RZ ;  /* 0x0000000706067824 */ /* 0x010fe400078e02ff */
[----:B------:R-:W-:Y:S01]  /*01a0*/  IMAD R8, R5, 0x147b, RZ ;  /* 0x0000147b05087824 */ /* 0x000fe200078e02ff */
[----:B------:R-:W-:Y:S01]  /*01b0*/  SHF.R.U32.HI R5, RZ, 0x13, R4 ;  /* 0x00000013ff057819 */ /* 0x000fe20000011604 */
[----:B------:R-:W-:Y:S01]  /*01c0*/  IMAD R7, R6, 0x51f, RZ ;  /* 0x0000051f06077824 */ /* 0x000fe200078e02ff */
[----:B------:R-:W-:Y:S02]  /*01d0*/  IADD3 R4, P0, PT, R0, UR10, RZ ;  /* 0x0000000a00047c10 */ /* 0x000fe4000ff1e0ff */
[----:B------:R-:W-:Y:S02]  /*01e0*/  LEA.HI R6, R8, R5, RZ, 0xd ;  /* 0x0000000508067211 */ /* 0x000fe400078f68ff */
[----:B------:R-:W-:-:S02]  /*01f0*/  LEA.HI.X.SX32 R5, R0, UR11, 0x1, P0 ;  /* 0x0000000b00057c11 */ /* 0x000fc400080f0eff */
[----:B------:R-:W-:-:S05]  /*0200*/  LEA.HI R3, R7, R6, RZ, 0xf ;  /* 0x0000000607037211 */ /* 0x000fca00078f78ff */
[----:B------:R-:W-:Y:S01]  /*0210*/  STG.E.U8 desc[UR4][R4.64], R3 ;  /* 0x0000000304007986 */ /* 0x000fe2000c101104 */
[----:B------:R-:W-:Y:S05]  /*0220*/  EXIT ;  /* 0x000000000000794d */ /* 0x000fea0003800000 */
.L_x_34:
        /* <DEDUP_REMOVED lines=13> */
.L_x_43:


//--------------------- .nv.shared._Z54bicubicInterpolation_Shared_Memory_GreyCon_Kernel_RGBAP6RGBA_tPhS0_iiiii --------------------------
	.section	.nv.shared._Z54bicubicInterpolation_Shared_Memory_GreyCon_Kernel_RGBAP6RGBA_tPhS0_iiiii,"aw",@nobits
	.sectionflags	@""
	.align	16
	.zero		1024


//--------------------- .nv.shared.reserved.0     --------------------------
	.section	.nv.shared.reserved.0,"aw",@nobits
	.weak		__nv_reservedSMEM_offset_0_alias
	.size		__nv_reservedSMEM_offset_0_alias, 0, 64
	.other		__nv_reservedSMEM_offset_0_alias,@"STO_CUDA_RESERVED_SHARED STV_DEFAULT"
__nv_reservedSMEM_offset_0_alias:
	.zero		0
	.zero		64


//--------------------- .nv.shared._Z40bicubicInterpolation_GreyCon_Kernel_RGBAP6RGBA_tPhS0_iiiii --------------------------
	.section	.nv.shared._Z40bicubicInterpolation_GreyCon_Kernel_RGBAP6RGBA_tPhS0_iiiii,"aw",@nobits
	.sectionflags	@""
	.align	16
	.zero		1024


//--------------------- .nv.shared._Z26bicubicInterpolationKernelPhS_iiiii --------------------------
	.section	.nv.shared._Z26bicubicInterpolationKernelPhS_iiiii,"aw",@nobits
	.sectionflags	@""
	.align	16
	.zero		1024


//--------------------- .nv.shared._Z16rgbaToRGB_KernelPhP6RGBA_ti --------------------------
	.section	.nv.shared._Z16rgbaToRGB_KernelPhP6RGBA_ti,"aw",@nobits
	.sectionflags	@""
	.align	16
.nv.shared._Z16rgbaToRGB_KernelPhP6RGBA_ti:
	.zero		2048


//--------------------- .nv.shared._Z16rgbToRGBA_KernelP6RGBA_tPhi --------------------------
	.section	.nv.shared._Z16rgbToRGBA_KernelP6RGBA_tPhi,"aw",@nobits
	.sectionflags	@""
	.align	16
.nv.shared._Z16rgbToRGBA_KernelP6RGBA_tPhi:
	.zero		1792


//--------------------- .nv.shared._Z19RGB2GreyscaleKernelPhS_ii --------------------------
	.section	.nv.shared._Z19RGB2GreyscaleKernelPhS_ii,"aw",@nobits
	.sectionflags	@""
	.align	16
	.zero		1024


//--------------------- .nv.constant0._Z54bicubicInterpolation_Shared_Memory_GreyCon_Kernel_RGBAP6RGBA_tPhS0_iiiii --------------------------
	.section	.nv.constant0._Z54bicubicInterpolation_Shared_Memory_GreyCon_Kernel_RGBAP6RGBA_tPhS0_iiiii,"a",@progbits
	.sectionflags	@""
	.align	4
.nv.constant0._Z54bicubicInterpolation_Shared_Memory_GreyCon_Kernel_RGBAP6RGBA_tPhS0_iiiii:
	.zero		940


//--------------------- .nv.constant0._Z40bicubicInterpolation_GreyCon_Kernel_RGBAP6RGBA_tPhS0_iiiii --------------------------
	.section	.nv.constant0._Z40bicubicInterpolation_GreyCon_Kernel_RGBAP6RGBA_tPhS0_iiiii,"a",@progbits
	.sectionflags	@""
	.align	4
.nv.constant0._Z40bicubicInterpolation_GreyCon_Kernel_RGBAP6RGBA_tPhS0_iiiii:
	.zero		940


//--------------------- .nv.constant0._Z26bicubicInterpolationKernelPhS_iiiii --------------------------
	.section	.nv.constant0._Z26bicubicInterpolationKernelPhS_iiiii,"a",@progbits
	.sectionflags	@""
	.align	4
.nv.constant0._Z26bicubicInterpolationKernelPhS_iiiii:
	.zero		932


//--------------------- .nv.constant0._Z16rgbaToRGB_KernelPhP6RGBA_ti --------------------------
	.section	.nv.constant0._Z16rgbaToRGB_KernelPhP6RGBA_ti,"a",@progbits
	.sectionflags	@""
	.align	4
.nv.constant0._Z16rgbaToRGB_KernelPhP6RGBA_ti:
	.zero		916


//--------------------- .nv.constant0._Z16rgbToRGBA_KernelP6RGBA_tPhi --------------------------
	.section	.nv.constant0._Z16rgbToRGBA_KernelP6RGBA_tPhi,"a",@progbits
	.sectionflags	@""
	.align	4
.nv.constant0._Z16rgbToRGBA_KernelP6RGBA_tPhi:
	.zero		916


//--------------------- .nv.constant0._Z19RGB2GreyscaleKernelPhS_ii --------------------------
	.section	.nv.constant0._Z19RGB2GreyscaleKernelPhS_ii,"a",@progbits
	.sectionflags	@""
	.align	4
.nv.constant0._Z19RGB2GreyscaleKernelPhS_ii:
	.zero		920


//--------------------- SYMBOLS --------------------------

	.type		.nv.reservedSmem.offset0,@object
	.size		.nv.reservedSmem.offset0,0x4
	.type		.nv.reservedSmem.cap,@object
	.size		.nv.reservedSmem.cap,0x4
